	.headerflags	@"EF_CUDA_TEXMODE_UNIFIED EF_CUDA_64BIT_ADDRESS EF_CUDA_ACCELERATORS EF_CUDA_SM90 EF_CUDA_VIRTUAL_SM(EF_CUDA_SM90)"
	.elftype	@"ET_EXEC"


//--------------------- .nv.info                  --------------------------
	.section	.nv.info,"",@"SHT_CUDA_INFO"
	.align	4


	//----- nvinfo : EIATTR_REGCOUNT
	.align		4
        /*0000*/ 	.byte	0x04, 0x2f
        /*0002*/ 	.short	(.L_1 - .L_0)
	.align		4
.L_0:
        /*0004*/ 	.word	index@(triton_poi_fused_cat_42)
        /*0008*/ 	.word	0x0000004d


	//----- nvinfo : EIATTR_MIN_STACK_SIZE
	.align		4
.L_1:
        /*000c*/ 	.byte	0x04, 0x12
        /*000e*/ 	.short	(.L_3 - .L_2)
	.align		4
.L_2:
        /*0010*/ 	.word	index@(triton_poi_fused_cat_42)
        /*0014*/ 	.word	0x00000000


	//----- nvinfo : EIATTR_FRAME_SIZE
	.align		4
.L_3:
        /*0018*/ 	.byte	0x04, 0x11
        /*001a*/ 	.short	(.L_5 - .L_4)
	.align		4
.L_4:
        /*001c*/ 	.word	index@(triton_poi_fused_cat_42)
        /*0020*/ 	.word	0x00000000


	//----- nvinfo : EIATTR_MIN_STACK_SIZE
	.align		4
.L_5:
        /*0024*/ 	.byte	0x04, 0x12
        /*0026*/ 	.short	(.L_7 - .L_6)
	.align		4
.L_6:
        /*0028*/ 	.word	index@(triton_poi_fused_cat_42)
        /*002c*/ 	.word	0x00000000
.L_7:


//--------------------- .nv.info.triton_poi_fused_cat_42 --------------------------
	.section	.nv.info.triton_poi_fused_cat_42,"",@"SHT_CUDA_INFO"
	.sectionflags	@""
	.align	4


	//----- nvinfo : EIATTR_CUDA_API_VERSION
	.align		4
        /*0000*/ 	.byte	0x04, 0x37
        /*0002*/ 	.short	(.L_9 - .L_8)
.L_8:
        /*0004*/ 	.word	0x0000007c


	//----- nvinfo : EIATTR_KPARAM_INFO
	.align		4
.L_9:
        /*0008*/ 	.byte	0x04, 0x17
        /*000a*/ 	.short	(.L_11 - .L_10)
.L_10:
        /*000c*/ 	.word	0x00000000
        /*0010*/ 	.short	0x001e
        /*0012*/ 	.short	0x00f0
        /*0014*/ 	.byte	0x00, 0xf0, 0x11, 0x00


	//----- nvinfo : EIATTR_KPARAM_INFO
	.align		4
.L_11:
        /*0018*/ 	.byte	0x04, 0x17
        /*001a*/ 	.short	(.L_13 - .L_12)
.L_12:
        /*001c*/ 	.word	0x00000000
        /*0020*/ 	.short	0x001d
        /*0022*/ 	.short	0x00e8
        /*0024*/ 	.byte	0x00, 0xf4, 0x21, 0x00


	//----- nvinfo : EIATTR_KPARAM_INFO
	.align		4
.L_13:
        /*0028*/ 	.byte	0x04, 0x17
        /*002a*/ 	.short	(.L_15 - .L_14)
.L_14:
        /*002c*/ 	.word	0x00000000
        /*0030*/ 	.short	0x001c
        /*0032*/ 	.short	0x00e0
        /*0034*/ 	.byte	0x00, 0xf4, 0x21, 0x00


	//----- nvinfo : EIATTR_KPARAM_INFO
	.align		4
.L_15:
        /*0038*/ 	.byte	0x04, 0x17
        /*003a*/ 	.short	(.L_17 - .L_16)
.L_16:
        /*003c*/ 	.word	0x00000000
        /*0040*/ 	.short	0x001b
        /*0042*/ 	.short	0x00d8
        /*0044*/ 	.byte	0x00, 0xf4, 0x21, 0x00


	//----- nvinfo : EIATTR_KPARAM_INFO
	.align		4
.L_17:
        /*0048*/ 	.byte	0x04, 0x17
        /*004a*/ 	.short	(.L_19 - .L_18)
.L_18:
        /*004c*/ 	.word	0x00000000
        /*0050*/ 	.short	0x001a
        /*0052*/ 	.short	0x00d0
        /*0054*/ 	.byte	0x00, 0xf4, 0x21, 0x00


	//----- nvinfo : EIATTR_KPARAM_INFO
	.align		4
.L_19:
        /*0058*/ 	.byte	0x04, 0x17
        /*005a*/ 	.short	(.L_21 - .L_20)
.L_20:
        /*005c*/ 	.word	0x00000000
        /*0060*/ 	.short	0x0019
        /*0062*/ 	.short	0x00c8
        /*0064*/ 	.byte	0x00, 0xf4, 0x21, 0x00


	//----- nvinfo : EIATTR_KPARAM_INFO
	.align		4
.L_21:
        /*0068*/ 	.byte	0x04, 0x17
        /*006a*/ 	.short	(.L_23 - .L_22)
.L_22:
        /*006c*/ 	.word	0x00000000
        /*0070*/ 	.short	0x0018
        /*0072*/ 	.short	0x00c0
        /*0074*/ 	.byte	0x00, 0xf4, 0x21, 0x00


	//----- nvinfo : EIATTR_KPARAM_INFO
	.align		4
.L_23:
        /*0078*/ 	.byte	0x04, 0x17
        /*007a*/ 	.short	(.L_25 - .L_24)
.L_24:
        /*007c*/ 	.word	0x00000000
        /*0080*/ 	.short	0x0017
        /*0082*/ 	.short	0x00b8
        /*0084*/ 	.byte	0x00, 0xf4, 0x21, 0x00


	//----- nvinfo : EIATTR_KPARAM_INFO
	.align		4
.L_25:
        /*0088*/ 	.byte	0x04, 0x17
        /*008a*/ 	.short	(.L_27 - .L_26)
.L_26:
        /*008c*/ 	.word	0x00000000
        /*0090*/ 	.short	0x0016
        /*0092*/ 	.short	0x00b0
        /*0094*/ 	.byte	0x00, 0xf4, 0x21, 0x00


	//----- nvinfo : EIATTR_KPARAM_INFO
	.align		4
.L_27:
        /*0098*/ 	.byte	0x04, 0x17
        /*009a*/ 	.short	(.L_29 - .L_28)
.L_28:
        /*009c*/ 	.word	0x00000000
        /*00a0*/ 	.short	0x0015
        /*00a2*/ 	.short	0x00a8
        /*00a4*/ 	.byte	0x00, 0xf4, 0x21, 0x00


	//----- nvinfo : EIATTR_KPARAM_INFO
	.align		4
.L_29:
        /*00a8*/ 	.byte	0x04, 0x17
        /*00aa*/ 	.short	(.L_31 - .L_30)
.L_30:
        /*00ac*/ 	.word	0x00000000
        /*00b0*/ 	.short	0x0014
        /*00b2*/ 	.short	0x00a0
        /*00b4*/ 	.byte	0x00, 0xf4, 0x21, 0x00


	//----- nvinfo : EIATTR_KPARAM_INFO
	.align		4
.L_31:
        /*00b8*/ 	.byte	0x04, 0x17
        /*00ba*/ 	.short	(.L_33 - .L_32)
.L_32:
        /*00bc*/ 	.word	0x00000000
        /*00c0*/ 	.short	0x0013
        /*00c2*/ 	.short	0x0098
        /*00c4*/ 	.byte	0x00, 0xf4, 0x21, 0x00


	//----- nvinfo : EIATTR_KPARAM_INFO
	.align		4
.L_33:
        /*00c8*/ 	.byte	0x04, 0x17
        /*00ca*/ 	.short	(.L_35 - .L_34)
.L_34:
        /*00cc*/ 	.word	0x00000000
        /*00d0*/ 	.short	0x0012
        /*00d2*/ 	.short	0x0090
        /*00d4*/ 	.byte	0x00, 0xf4, 0x21, 0x00


	//----- nvinfo : EIATTR_KPARAM_INFO
	.align		4
.L_35:
        /*00d8*/ 	.byte	0x04, 0x17
        /*00da*/ 	.short	(.L_37 - .L_36)
.L_36:
        /*00dc*/ 	.word	0x00000000
        /*00e0*/ 	.short	0x0011
        /*00e2*/ 	.short	0x0088
        /*00e4*/ 	.byte	0x00, 0xf4, 0x21, 0x00


	//----- nvinfo : EIATTR_KPARAM_INFO
	.align		4
.L_37:
        /*00e8*/ 	.byte	0x04, 0x17
        /*00ea*/ 	.short	(.L_39 - .L_38)
.L_38:
        /*00ec*/ 	.word	0x00000000
        /*00f0*/ 	.short	0x0010
        /*00f2*/ 	.short	0x0080
        /*00f4*/ 	.byte	0x00, 0xf4, 0x21, 0x00


	//----- nvinfo : EIATTR_KPARAM_INFO
	.align		4
.L_39:
        /*00f8*/ 	.byte	0x04, 0x17
        /*00fa*/ 	.short	(.L_41 - .L_40)
.L_40:
        /*00fc*/ 	.word	0x00000000
        /*0100*/ 	.short	0x000f
        /*0102*/ 	.short	0x0078
        /*0104*/ 	.byte	0x00, 0xf4, 0x21, 0x00


	//----- nvinfo : EIATTR_KPARAM_INFO
	.align		4
.L_41:
        /*0108*/ 	.byte	0x04, 0x17
        /*010a*/ 	.short	(.L_43 - .L_42)
.L_42:
        /*010c*/ 	.word	0x00000000
        /*0110*/ 	.short	0x000e
        /*0112*/ 	.short	0x0070
        /*0114*/ 	.byte	0x00, 0xf4, 0x21, 0x00


	//----- nvinfo : EIATTR_KPARAM_INFO
	.align		4
.L_43:
        /*0118*/ 	.byte	0x04, 0x17
        /*011a*/ 	.short	(.L_45 - .L_44)
.L_44:
        /*011c*/ 	.word	0x00000000
        /*0120*/ 	.short	0x000d
        /*0122*/ 	.short	0x0068
        /*0124*/ 	.byte	0x00, 0xf4, 0x21, 0x00


	//----- nvinfo : EIATTR_KPARAM_INFO
	.align		4
.L_45:
        /*0128*/ 	.byte	0x04, 0x17
        /*012a*/ 	.short	(.L_47 - .L_46)
.L_46:
        /*012c*/ 	.word	0x00000000
        /*0130*/ 	.short	0x000c
        /*0132*/ 	.short	0x0060
        /*0134*/ 	.byte	0x00, 0xf4, 0x21, 0x00


	//----- nvinfo : EIATTR_KPARAM_INFO
	.align		4
.L_47:
        /*0138*/ 	.byte	0x04, 0x17
        /*013a*/ 	.short	(.L_49 - .L_48)
.L_48:
        /*013c*/ 	.word	0x00000000
        /*0140*/ 	.short	0x000b
        /*0142*/ 	.short	0x0058
        /*0144*/ 	.byte	0x00, 0xf4, 0x21, 0x00


	//----- nvinfo : EIATTR_KPARAM_INFO
	.align		4
.L_49:
        /*0148*/ 	.byte	0x04, 0x17
        /*014a*/ 	.short	(.L_51 - .L_50)
.L_50:
        /*014c*/ 	.word	0x00000000
        /*0150*/ 	.short	0x000a
        /*0152*/ 	.short	0x0050
        /*0154*/ 	.byte	0x00, 0xf4, 0x21, 0x00


	//----- nvinfo : EIATTR_KPARAM_INFO
	.align		4
.L_51:
        /*0158*/ 	.byte	0x04, 0x17
        /*015a*/ 	.short	(.L_53 - .L_52)
.L_52:
        /*015c*/ 	.word	0x00000000
        /*0160*/ 	.short	0x0009
        /*0162*/ 	.short	0x0048
        /*0164*/ 	.byte	0x00, 0xf4, 0x21, 0x00


	//----- nvinfo : EIATTR_KPARAM_INFO
	.align		4
.L_53:
        /*0168*/ 	.byte	0x04, 0x17
        /*016a*/ 	.short	(.L_55 - .L_54)
.L_54:
        /*016c*/ 	.word	0x00000000
        /*0170*/ 	.short	0x0008
        /*0172*/ 	.short	0x0040
        /*0174*/ 	.byte	0x00, 0xf4, 0x21, 0x00


	//----- nvinfo : EIATTR_KPARAM_INFO
	.align		4
.L_55:
        /*0178*/ 	.byte	0x04, 0x17
        /*017a*/ 	.short	(.L_57 - .L_56)
.L_56:
        /*017c*/ 	.word	0x00000000
        /*0180*/ 	.short	0x0007
        /*0182*/ 	.short	0x0038
        /*0184*/ 	.byte	0x00, 0xf4, 0x21, 0x00


	//----- nvinfo : EIATTR_KPARAM_INFO
	.align		4
.L_57:
        /*0188*/ 	.byte	0x04, 0x17
        /*018a*/ 	.short	(.L_59 - .L_58)
.L_58:
        /*018c*/ 	.word	0x00000000
        /*0190*/ 	.short	0x0006
        /*0192*/ 	.short	0x0030
        /*0194*/ 	.byte	0x00, 0xf4, 0x21, 0x00


	//----- nvinfo : EIATTR_KPARAM_INFO
	.align		4
.L_59:
        /*0198*/ 	.byte	0x04, 0x17
        /*019a*/ 	.short	(.L_61 - .L_60)
.L_60:
        /*019c*/ 	.word	0x00000000
        /*01a0*/ 	.short	0x0005
        /*01a2*/ 	.short	0x0028
        /*01a4*/ 	.byte	0x00, 0xf4, 0x21, 0x00


	//----- nvinfo : EIATTR_KPARAM_INFO
	.align		4
.L_61:
        /*01a8*/ 	.byte	0x04, 0x17
        /*01aa*/ 	.short	(.L_63 - .L_62)
.L_62:
        /*01ac*/ 	.word	0x00000000
        /*01b0*/ 	.short	0x0004
        /*01b2*/ 	.short	0x0020
        /*01b4*/ 	.byte	0x00, 0xf4, 0x21, 0x00


	//----- nvinfo : EIATTR_KPARAM_INFO
	.align		4
.L_63:
        /*01b8*/ 	.byte	0x04, 0x17
        /*01ba*/ 	.short	(.L_65 - .L_64)
.L_64:
        /*01bc*/ 	.word	0x00000000
        /*01c0*/ 	.short	0x0003
        /*01c2*/ 	.short	0x0018
        /*01c4*/ 	.byte	0x00, 0xf4, 0x21, 0x00


	//----- nvinfo : EIATTR_KPARAM_INFO
	.align		4
.L_65:
        /*01c8*/ 	.byte	0x04, 0x17
        /*01ca*/ 	.short	(.L_67 - .L_66)
.L_66:
        /*01cc*/ 	.word	0x00000000
        /*01d0*/ 	.short	0x0002
        /*01d2*/ 	.short	0x0010
        /*01d4*/ 	.byte	0x00, 0xf4, 0x21, 0x00


	//----- nvinfo : EIATTR_KPARAM_INFO
	.align		4
.L_67:
        /*01d8*/ 	.byte	0x04, 0x17
        /*01da*/ 	.short	(.L_69 - .L_68)
.L_68:
        /*01dc*/ 	.word	0x00000000
        /*01e0*/ 	.short	0x0001
        /*01e2*/ 	.short	0x0008
        /*01e4*/ 	.byte	0x00, 0xf4, 0x21, 0x00


	//----- nvinfo : EIATTR_KPARAM_INFO
	.align		4
.L_69:
        /*01e8*/ 	.byte	0x04, 0x17
        /*01ea*/ 	.short	(.L_71 - .L_70)
.L_70:
        /*01ec*/ 	.word	0x00000000
        /*01f0*/ 	.short	0x0000
        /*01f2*/ 	.short	0x0000
        /*01f4*/ 	.byte	0x00, 0xf4, 0x21, 0x00


	//----- nvinfo : EIATTR_SPARSE_MMA_MASK
	.align		4
.L_71:
        /*01f8*/ 	.byte	0x03, 0x50
        /*01fa*/ 	.short	0x0000


	//----- nvinfo : EIATTR_MAXREG_COUNT
	.align		4
        /*01fc*/ 	.byte	0x03, 0x1b
        /*01fe*/ 	.short	0x00ff


	//----- nvinfo : EIATTR_EXIT_INSTR_OFFSETS
	.align		4
        /*0200*/ 	.byte	0x04, 0x1c
        /*0202*/ 	.short	(.L_73 - .L_72)


	//   ....[0]....
.L_72:
        /*0204*/ 	.word	0x00005910


	//----- nvinfo : EIATTR_REQNTID
	.align		4
.L_73:
        /*0208*/ 	.byte	0x04, 0x10
        /*020a*/ 	.short	(.L_75 - .L_74)
.L_74:
        /*020c*/ 	.word	0x00000080
        /*0210*/ 	.word	0x00000001
        /*0214*/ 	.word	0x00000001


	//----- nvinfo : EIATTR_CBANK_PARAM_SIZE
	.align		4
.L_75:
        /*0218*/ 	.byte	0x03, 0x19
        /*021a*/ 	.short	0x00f4


	//----- nvinfo : EIATTR_PARAM_CBANK
	.align		4
        /*021c*/ 	.byte	0x04, 0x0a
        /*021e*/ 	.short	(.L_77 - .L_76)
	.align		4
.L_76:
        /*0220*/ 	.word	index@(.nv.constant0.triton_poi_fused_cat_42)
        /*0224*/ 	.short	0x0210
        /*0226*/ 	.short	0x00f4


	//----- nvinfo : EIATTR_SW_WAR
	.align		4
.L_77:
        /*0228*/ 	.byte	0x04, 0x36
        /*022a*/ 	.short	(.L_79 - .L_78)
.L_78:
        /*022c*/ 	.word	0x00000008
.L_79:


//--------------------- .nv.callgraph             --------------------------
	.section	.nv.callgraph,"",@"SHT_CUDA_CALLGRAPH"
	.align	4
	.sectionentsize	8
	.align		4
        /*0000*/ 	.word	0x00000000
	.align		4
        /*0004*/ 	.word	0xffffffff
	.align		4
        /*0008*/ 	.word	0x00000000
	.align		4
        /*000c*/ 	.word	0xfffffffe
	.align		4
        /*0010*/ 	.word	0x00000000
	.align		4
        /*0014*/ 	.word	0xfffffffd
	.align		4
        /*0018*/ 	.word	0x00000000
	.align		4
        /*001c*/ 	.word	0xfffffffc


//--------------------- .text.triton_poi_fused_cat_42 --------------------------
	.section	.text.triton_poi_fused_cat_42,"ax",@progbits
	.align	128
        .global         triton_poi_fused_cat_42
        .type           triton_poi_fused_cat_42,@function
        .size           triton_poi_fused_cat_42,(.L_x_1 - triton_poi_fused_cat_42)
        .other          triton_poi_fused_cat_42,@"STO_CUDA_ENTRY STV_DEFAULT"
triton_poi_fused_cat_42:
.text.triton_poi_fused_cat_42:
[----:B------:R-:W-:Y:S01]  /*0000*/  LDC R1, c[0x0][0x28] ;  /* 0x00000a00ff017b82 */ /* 0x000fe20000000800 */
[----:B------:R-:W1:Y:S07]  /*0010*/  S2R R0, SR_TID.X ;  /* 0x0000000000007919 */ /* 0x000e6e0000002100 */
[----:B------:R-:W2:Y:S01]  /*0020*/  LDC.64 R2, c[0x0][0x228] ;  /* 0x00008a00ff027b82 */ /* 0x000ea20000000a00 */
[----:B------:R-:W-:Y:S01]  /*0030*/  CS2R R42, SRZ ;  /* 0x00000000002a7805 */ /* 0x000fe2000001ff00 */
[----:B------:R-:W-:Y:S01]  /*0040*/  ULDC.64 UR4, c[0x0][0x208] ;  /* 0x0000820000047ab9 */ /* 0x000fe20000000a00 */
[----:B------:R-:W3:Y:S01]  /*0050*/  S2R R5, SR_CTAID.X ;  /* 0x0000000000057919 */ /* 0x000ee20000002500 */
[----:B------:R-:W-:-:S02]  /*0060*/  CS2R R28, SRZ ;  /* 0x00000000001c7805 */ /* 0x000fc4000001ff00 */
[----:B------:R-:W-:Y:S02]  /*0070*/  CS2R R30, SRZ ;  /* 0x00000000001e7805 */ /* 0x000fe4000001ff00 */
[----:B------:R-:W4:Y:S01]  /*0080*/  LDC.64 R8, c[0x0][0x238] ;  /* 0x00008e00ff087b82 */ /* 0x000f220000000a00 */
[----:B------:R-:W-:Y:S02]  /*0090*/  IMAD.MOV.U32 R40, RZ, RZ, RZ ;  /* 0x000000ffff287224 */ /* 0x000fe400078e00ff */
[----:B------:R-:W-:Y:S02]  /*00a0*/  IMAD.MOV.U32 R60, RZ, RZ, RZ ;  /* 0x000000ffff3c7224 */ /* 0x000fe400078e00ff */
[----:B------:R-:W-:-:S03]  /*00b0*/  IMAD.MOV.U32 R39, RZ, RZ, RZ ;  /* 0x000000ffff277224 */ /* 0x000fc600078e00ff */
[----:B------:R-:W5:Y:S01]  /*00c0*/  LDC.64 R50, c[0x0][0x210] ;  /* 0x00008400ff327b82 */ /* 0x000f620000000a00 */
[----:B------:R-:W-:Y:S02]  /*00d0*/  CS2R R20, SRZ ;  /* 0x0000000000147805 */ /* 0x000fe4000001ff00 */
[----:B------:R-:W-:-:S05]  /*00e0*/  CS2R R22, SRZ ;  /* 0x0000000000167805 */ /* 0x000fca000001ff00 */
[----:B------:R-:W2:Y:S01]  /*00f0*/  LDC.64 R48, c[0x0][0x240] ;  /* 0x00009000ff307b82 */ /* 0x000ea20000000a00 */
[----:B------:R-:W-:Y:S02]  /*0100*/  CS2R R58, SRZ ;  /* 0x00000000003a7805 */ /* 0x000fe4000001ff00 */
[----:B------:R-:W-:-:S05]  /*0110*/  CS2R R56, SRZ ;  /* 0x0000000000387805 */ /* 0x000fca000001ff00 */
[----:B------:R-:W2:Y:S01]  /*0120*/  LDC.64 R54, c[0x0][0x258] ;  /* 0x00009600ff367b82 */ /* 0x000ea20000000a00 */
[----:B-1----:R-:W-:Y:S01]  /*0130*/  IMAD.SHL.U32 R0, R0, 0x4, RZ ;  /* 0x0000000400007824 */ /* 0x002fe200078e00ff */
[----:B------:R-:W-:Y:S02]  /*0140*/  CS2R R32, SRZ ;  /* 0x0000000000207805 */ /* 0x000fe4000001ff00 */
[----:B---3--:R-:W-:Y:S02]  /*0150*/  SHF.R.S32.HI R36, RZ, 0x15, R5 ;  /* 0x00000015ff247819 */ /* 0x008fe40000011405 */
[----:B------:R-:W-:Y:S01]  /*0160*/  CS2R R34, SRZ ;  /* 0x0000000000227805 */ /* 0x000fe2000001ff00 */
[----:B------:R-:W-:Y:S01]  /*0170*/  IMAD.MOV.U32 R45, RZ, RZ, RZ ;  /* 0x000000ffff2d7224 */ /* 0x000fe200078e00ff */
[----:B------:R-:W-:Y:S02]  /*0180*/  LOP3.LUT R0, R0, 0x1fc, RZ, 0xc0, !PT ;  /* 0x000001fc00007812 */ /* 0x000fe400078ec0ff */
[----:B------:R-:W-:-:S02]  /*0190*/  CS2R R18, SRZ ;  /* 0x0000000000127805 */ /* 0x000fc4000001ff00 */
[----:B------:R-:W-:Y:S02]  /*01a0*/  SGXT R36, R36, 0x1 ;  /* 0x000000012424781a */ /* 0x000fe40000000200 */
[----:B------:R-:W-:Y:S02]  /*01b0*/  CS2R R46, SRZ ;  /* 0x00000000002e7805 */ /* 0x000fe4000001ff00 */
[----:B------:R-:W-:Y:S01]  /*01c0*/  CS2R R26, SRZ ;  /* 0x00000000001a7805 */ /* 0x000fe2000001ff00 */
[----:B------:R-:W-:Y:S01]  /*01d0*/  IMAD R5, R5, 0x400, R0 ;  /* 0x0000040005057824 */ /* 0x000fe200078e0200 */
[----:B------:R-:W-:Y:S01]  /*01e0*/  ULDC.64 UR6, c[0x0][0x260] ;  /* 0x0000980000067ab9 */ /* 0x000fe20000000a00 */
[----:B------:R-:W-:Y:S02]  /*01f0*/  ULDC.64 UR8, c[0x0][0x2f0] ;  /* 0x0000bc0000087ab9 */ /* 0x000fe40000000a00 */
[----:B------:R-:W-:Y:S01]  /*0200*/  IMAD.HI R37, R5, 0x66666667, RZ ;  /* 0x6666666705257827 */ /* 0x000fe200078e02ff */
[----:B------:R-:W-:-:S02]  /*0210*/  LEA.HI R11, R36, R5, RZ, 0x6 ;  /* 0x00000005240b7211 */ /* 0x000fc400078f30ff */
[----:B------:R-:W-:Y:S02]  /*0220*/  SHF.R.S32.HI R4, RZ, 0x1f, R5 ;  /* 0x0000001fff047819 */ /* 0x000fe40000011405 */
[----:B------:R-:W-:Y:S02]  /*0230*/  SHF.R.S32.HI R6, RZ, 0x6, R11 ;  /* 0x00000006ff067819 */ /* 0x000fe4000001140b */
[----:B------:R-:W-:-:S03]  /*0240*/  LEA.HI R10, R4, R5, RZ, 0x3 ;  /* 0x00000005040a7211 */ /* 0x000fc600078f18ff */
[----:B------:R-:W-:Y:S01]  /*0250*/  IMAD.HI R0, R6, 0x66666667, RZ ;  /* 0x6666666706007827 */ /* 0x000fe200078e02ff */
[----:B------:R-:W-:-:S04]  /*0260*/  LOP3.LUT R44, R10, 0xfffffff8, RZ, 0xc0, !PT ;  /* 0xfffffff80a2c7812 */ /* 0x000fc800078ec0ff */
[----:B------:R-:W-:Y:S01]  /*0270*/  SHF.R.U32.HI R7, RZ, 0x1f, R0 ;  /* 0x0000001fff077819 */ /* 0x000fe20000011600 */
[----:B------:R-:W-:-:S03]  /*0280*/  IMAD.IADD R44, R5, 0x1, -R44 ;  /* 0x00000001052c7824 */ /* 0x000fc600078e0a2c */
[----:B------:R-:W-:Y:S01]  /*0290*/  LEA.HI.SX32 R7, R0, R7, 0x16 ;  /* 0x0000000700077211 */ /* 0x000fe200078fb2ff */
[----:B----4-:R-:W-:Y:S01]  /*02a0*/  IMAD.WIDE R8, R44, 0x4, R8 ;  /* 0x000000042c087825 */ /* 0x010fe200078e0208 */
[----:B------:R-:W-:-:S03]  /*02b0*/  SHF.R.U32.HI R0, RZ, 0x1f, R37 ;  /* 0x0000001fff007819 */ /* 0x000fc60000011625 */
[----:B------:R-:W-:Y:S01]  /*02c0*/  IMAD R6, R7, -0xa00, R6 ;  /* 0xfffff60007067824 */ /* 0x000fe200078e0206 */
[----:B------:R-:W-:-:S04]  /*02d0*/  LEA.HI.SX32 R37, R37, R0, 0x10 ;  /* 0x0000000025257211 */ /* 0x000fc800078f82ff */
[----:B------:R-:W-:Y:S01]  /*02e0*/  ISETP.GE.AND P0, PT, R6, 0x200, PT ;  /* 0x000002000600780c */ /* 0x000fe20003f06270 */
[----:B------:R-:W-:-:S04]  /*02f0*/  IMAD R13, R37, 0x200, R6 ;  /* 0x00000200250d7824 */ /* 0x000fc800078e0206 */
[----:B--2---:R-:W-:-:S08]  /*0300*/  IMAD.WIDE R12, R13, 0x4, R2 ;  /* 0x000000040d0c7825 */ /* 0x004fd000078e0202 */
[----:B------:R-:W2:Y:S04]  /*0310*/  @!P0 LDG.E.EL R42, desc[UR4][R12.64] ;  /* 0x000000040c2a8981 */ /* 0x000ea8000c2e1900 */
[----:B------:R-:W3:Y:S01]  /*0320*/  @!P0 LDG.E.EL.128 R28, desc[UR4][R8.64] ;  /* 0x00000004081c8981 */ /* 0x000ee2000c2e1d00 */
[----:B------:R-:W-:-:S03]  /*0330*/  VIADD R15, R5, 0x200 ;  /* 0x00000200050f7836 */ /* 0x000fc60000000000 */
[----:B------:R-:W4:Y:S02]  /*0340*/  @!P0 LDG.E.EL R40, desc[UR4][R12.64] ;  /* 0x000000040c288981 */ /* 0x000f24000c2e1900 */
[----:B------:R-:W-:Y:S02]  /*0350*/  LEA.HI R0, R36, R15, RZ, 0x6 ;  /* 0x0000000f24007211 */ /* 0x000fe400078f30ff */
[----:B------:R-:W4:Y:S02]  /*0360*/  @!P0 LDG.E.EL R60, desc[UR4][R12.64] ;  /* 0x000000040c3c8981 */ /* 0x000f24000c2e1900 */
[----:B------:R-:W-:Y:S02]  /*0370*/  SHF.R.S32.HI R0, RZ, 0x6, R0 ;  /* 0x00000006ff007819 */ /* 0x000fe40000011400 */
[----:B------:R1:W4:Y:S03]  /*0380*/  @!P0 LDG.E.EL R39, desc[UR4][R12.64] ;  /* 0x000000040c278981 */ /* 0x000326000c2e1900 */
[----:B------:R-:W-:-:S05]  /*0390*/  IMAD.HI R4, R0, 0x66666667, RZ ;  /* 0x6666666700047827 */ /* 0x000fca00078e02ff */
[----:B------:R-:W-:Y:S01]  /*03a0*/  SHF.R.U32.HI R7, RZ, 0x1f, R4 ;  /* 0x0000001fff077819 */ /* 0x000fe20000011604 */
[----:B------:R-:W-:Y:S01]  /*03b0*/  IMAD.HI R38, R15, 0x66666667, RZ ;  /* 0x666666670f267827 */ /* 0x000fe200078e02ff */
[----:B-1----:R-:W1:Y:S02]  /*03c0*/  LDC.64 R12, c[0x0][0x250] ;  /* 0x00009400ff0c7b82 */ /* 0x002e640000000a00 */
[----:B------:R-:W-:-:S05]  /*03d0*/  LEA.HI.SX32 R7, R4, R7, 0x16 ;  /* 0x0000000704077211 */ /* 0x000fca00078fb2ff */
[----:B------:R-:W-:Y:S01]  /*03e0*/  IMAD R7, R7, -0xa00, R0 ;  /* 0xfffff60007077824 */ /* 0x000fe200078e0200 */
[----:B------:R-:W-:Y:S02]  /*03f0*/  SHF.R.U32.HI R17, RZ, 0x1f, R38 ;  /* 0x0000001fff117819 */ /* 0x000fe40000011626 */
[----:B------:R-:W-:Y:S02]  /*0400*/  LEA.HI R0, R36, R15, RZ, 0x3 ;  /* 0x0000000f24007211 */ /* 0x000fe400078f18ff */
[----:B------:R-:W-:Y:S02]  /*0410*/  ISETP.GE.AND P3, PT, R7, 0x200, PT ;  /* 0x000002000700780c */ /* 0x000fe40003f66270 */
[----:B------:R-:W-:Y:S02]  /*0420*/  LEA.HI.SX32 R38, R38, R17, 0x10 ;  /* 0x0000001126267211 */ /* 0x000fe400078f82ff */
[----:B------:R-:W-:-:S03]  /*0430*/  SHF.R.S32.HI R0, RZ, 0x3, R0 ;  /* 0x00000003ff007819 */ /* 0x000fc60000011400 */
[----:B------:R-:W-:Y:S01]  /*0440*/  IMAD R17, R38, 0x200, R7 ;  /* 0x0000020026117824 */ /* 0x000fe200078e0207 */
[----:B------:R-:W-:-:S03]  /*0450*/  LEA.HI R4, R0, R0, RZ, 0x3 ;  /* 0x0000000000047211 */ /* 0x000fc600078f18ff */
[----:B------:R-:W-:Y:S01]  /*0460*/  IMAD.WIDE R2, R17, 0x4, R2 ;  /* 0x0000000411027825 */ /* 0x000fe200078e0202 */
[----:B------:R-:W-:Y:S01]  /*0470*/  LOP3.LUT R41, R4, 0xfffffff8, RZ, 0xc0, !PT ;  /* 0xfffffff804297812 */ /* 0x000fe200078ec0ff */
[----:B------:R5:W4:Y:S02]  /*0480*/  @!P3 LDG.E.EL.128 R20, desc[UR4][R8.64] ;  /* 0x000000040814b981 */ /* 0x000b24000c2e1d00 */
[----:B------:R-:W-:Y:S02]  /*0490*/  IMAD R15, R38, -0x28000, R15 ;  /* 0xfffd8000260f7824 */ /* 0x000fe400078e020f */
[----:B------:R-:W4:Y:S01]  /*04a0*/  @!P3 LDG.E.EL R59, desc[UR4][R2.64] ;  /* 0x00000004023bb981 */ /* 0x000f22000c2e1900 */
[----:B------:R-:W-:-:S03]  /*04b0*/  IMAD.IADD R41, R0, 0x1, -R41 ;  /* 0x0000000100297824 */ /* 0x000fc600078e0a29 */
[----:B------:R-:W4:Y:S01]  /*04c0*/  @!P3 LDG.E.EL R56, desc[UR4][R2.64] ;  /* 0x000000040238b981 */ /* 0x000f22000c2e1900 */
[----:B-----5:R-:W-:Y:S02]  /*04d0*/  SHF.R.S32.HI R8, RZ, 0x3, R10 ;  /* 0x00000003ff087819 */ /* 0x020fe4000001140a */
[----:B------:R-:W-:Y:S01]  /*04e0*/  LOP3.LUT R10, R6, 0xfffffe00, RZ, 0xc0, !PT ;  /* 0xfffffe00060a7812 */ /* 0x000fe200078ec0ff */
[----:B------:R-:W5:Y:S01]  /*04f0*/  @!P3 LDG.E.EL R57, desc[UR4][R2.64] ;  /* 0x000000040239b981 */ /* 0x000f62000c2e1900 */
[----:B------:R-:W-:Y:S01]  /*0500*/  LEA.HI R0, R8, R8, RZ, 0x3 ;  /* 0x0000000808007211 */ /* 0x000fe200078f18ff */
[----:B------:R-:W-:Y:S02]  /*0510*/  IMAD R15, R38, 0x8000, R15 ;  /* 0x00008000260f7824 */ /* 0x000fe400078e020f */
[----:B------:R1:W5:Y:S01]  /*0520*/  @!P3 LDG.E.EL R58, desc[UR4][R2.64] ;  /* 0x00000004023ab981 */ /* 0x000362000c2e1900 */
[----:B------:R-:W-:Y:S01]  /*0530*/  ISETP.NE.AND P1, PT, R10, 0x200, PT ;  /* 0x000002000a00780c */ /* 0x000fe20003f25270 */
[----:B------:R-:W-:-:S04]  /*0540*/  IMAD.WIDE R14, R15, 0x4, R50 ;  /* 0x000000040f0e7825 */ /* 0x000fc800078e0232 */
[----:B------:R-:W-:Y:S01]  /*0550*/  IMAD.MOV.U32 R4, RZ, RZ, RZ ;  /* 0x000000ffff047224 */ /* 0x000fe200078e00ff */
[----:B------:R1:W5:Y:S02]  /*0560*/  @!P3 LDG.E.128 R32, desc[UR4][R14.64] ;  /* 0x000000040e20b981 */ /* 0x000364000c1e1d00 */
[----:B01----:R-:W-:Y:S01]  /*0570*/  LOP3.LUT R3, R0, 0xfffffff8, RZ, 0xc0, !PT ;  /* 0xfffffff800037812 */ /* 0x003fe200078ec0ff */
[----:B------:R-:W-:-:S04]  /*0580*/  IMAD.WIDE R52, R41, 0x4, R48 ;  /* 0x0000000429347825 */ /* 0x000fc800078e0230 */
[----:B------:R-:W-:Y:S01]  /*0590*/  IMAD.IADD R8, R8, 0x1, -R3 ;  /* 0x0000000108087824 */ /* 0x000fe200078e0a03 */
[----:B------:R-:W-:Y:S01]  /*05a0*/  CS2R R2, SRZ ;  /* 0x0000000000027805 */ /* 0x000fe2000001ff00 */
[----:B------:R-:W5:Y:S02]  /*05b0*/  @!P3 LDG.E.EL R4, desc[UR4][R52.64] ;  /* 0x000000043404b981 */ /* 0x000f64000c2e1900 */
[----:B------:R-:W-:Y:S02]  /*05c0*/  IMAD.WIDE R24, R8, 0x8, R12 ;  /* 0x0000000808187825 */ /* 0x000fe400078e020c */
[----:B------:R-:W5:Y:S02]  /*05d0*/  @!P3 LDG.E.EL R45, desc[UR4][R52.64] ;  /* 0x00000004342db981 */ /* 0x000f64000c2e1900 */
[----:B------:R-:W-:Y:S02]  /*05e0*/  IMAD.MOV.U32 R0, RZ, RZ, RZ ;  /* 0x000000ffff007224 */ /* 0x000fe400078e00ff */
[----:B------:R0:W5:Y:S01]  /*05f0*/  @!P1 LDG.E.EL.64 R2, desc[UR4][R24.64] ;  /* 0x0000000418029981 */ /* 0x000162000c2e1b00 */
[----:B------:R-:W-:-:S02]  /*0600*/  LOP3.LUT R9, R7, 0xfffffe00, RZ, 0xc0, !PT ;  /* 0xfffffe0007097812 */ /* 0x000fc400078ec0ff */
[----:B------:R-:W-:Y:S01]  /*0610*/  CS2R R16, SRZ ;  /* 0x0000000000107805 */ /* 0x000fe2000001ff00 */
[----:B------:R-:W-:Y:S01]  /*0620*/  IMAD.WIDE R14, R44, 0x8, R54 ;  /* 0x000000082c0e7825 */ /* 0x000fe200078e0236 */
[----:B------:R-:W5:Y:S01]  /*0630*/  @!P3 LDG.E.EL R0, desc[UR4][R52.64] ;  /* 0x000000043400b981 */ /* 0x000f62000c2e1900 */
[----:B------:R-:W-:-:S03]  /*0640*/  ISETP.NE.AND P2, PT, R9, 0x200, PT ;  /* 0x000002000900780c */ /* 0x000fc60003f45270 */
[----:B------:R-:W5:Y:S01]  /*0650*/  @!P3 LDG.E.EL R43, desc[UR4][R52.64] ;  /* 0x00000004342bb981 */ /* 0x000f62000c2e1900 */
[----:B------:R-:W-:-:S03]  /*0660*/  IMAD.WIDE R12, R41, 0x8, R12 ;  /* 0x00000008290c7825 */ /* 0x000fc600078e020c */
[----:B------:R-:W5:Y:S01]  /*0670*/  @!P1 LDG.E.EL.128 R16, desc[UR4][R14.64] ;  /* 0x000000040e109981 */ /* 0x000f62000c2e1d00 */
[----:B------:R-:W-:-:S05]  /*0680*/  VIADD R61, R5, 0x2 ;  /* 0x00000002053d7836 */ /* 0x000fca0000000000 */
[----:B------:R1:W5:Y:S01]  /*0690*/  @!P2 LDG.E.EL.64 R46, desc[UR4][R12.64] ;  /* 0x000000040c2ea981 */ /* 0x000362000c2e1b00 */
[----:B------:R-:W-:Y:S02]  /*06a0*/  LEA.HI R36, R36, R61, RZ, 0x3 ;  /* 0x0000003d24247211 */ /* 0x000fe400078f18ff */
[----:B0-----:R-:W-:Y:S02]  /*06b0*/  CS2R R24, SRZ ;  /* 0x0000000000187805 */ /* 0x001fe4000001ff00 */
[----:B------:R-:W-:-:S04]  /*06c0*/  LOP3.LUT R36, R36, 0xfffffff8, RZ, 0xc0, !PT ;  /* 0xfffffff824247812 */ /* 0x000fc800078ec0ff */
[----:B------:R0:W5:Y:S01]  /*06d0*/  @!P2 LDG.E.EL.128 R24, desc[UR4][R14.64] ;  /* 0x000000040e18a981 */ /* 0x000162000c2e1d00 */
[----:B------:R-:W-:Y:S01]  /*06e0*/  IMAD.IADD R36, R61, 0x1, -R36 ;  /* 0x000000013d247824 */ /* 0x000fe200078e0a24 */
[----:B-1----:R-:W-:-:S03]  /*06f0*/  CS2R R12, SRZ ;  /* 0x00000000000c7805 */ /* 0x002fc6000001ff00 */
[----:B------:R-:W-:Y:S01]  /*0700*/  IMAD.WIDE R54, R36, 0x8, R54 ;  /* 0x0000000824367825 */ /* 0x000fe200078e0236 */
[----:B0-----:R-:W-:-:S06]  /*0710*/  CS2R R14, SRZ ;  /* 0x00000000000e7805 */ /* 0x001fcc000001ff00 */
[----:B------:R-:W5:Y:S01]  /*0720*/  @!P1 LDG.E.EL.128 R12, desc[UR4][R54.64] ;  /* 0x00000004360c9981 */ /* 0x000f62000c2e1d00 */
[----:B--2---:R-:W-:Y:S02]  /*0730*/  SEL R42, R42, RZ, !P0 ;  /* 0x000000ff2a2a7207 */ /* 0x004fe40004000000 */
[----:B---3--:R-:W-:-:S03]  /*0740*/  SEL R28, R28, RZ, !P0 ;  /* 0x000000ff1c1c7207 */ /* 0x008fc60004000000 */
[----:B------:R-:W-:Y:S01]  /*0750*/  FADD R53, R42, -R42 ;  /* 0x8000002a2a357221 */ /* 0x000fe20000000000 */
[----:B----4-:R-:W-:-:S03]  /*0760*/  SEL R40, R40, RZ, !P0 ;  /* 0x000000ff28287207 */ /* 0x010fc60004000000 */
[----:B------:R-:W-:Y:S01]  /*0770*/  FFMA R53, R53, R28, R42 ;  /* 0x0000001c35357223 */ /* 0x000fe2000000002a */
[----:B------:R-:W-:Y:S02]  /*0780*/  SEL R42, R29, RZ, !P0 ;  /* 0x000000ff1d2a7207 */ /* 0x000fe40004000000 */
[----:B------:R-:W-:Y:S01]  /*0790*/  SEL R60, R60, RZ, !P0 ;  /* 0x000000ff3c3c7207 */ /* 0x000fe20004000000 */
[----:B------:R-:W-:Y:S01]  /*07a0*/  FADD R29, R40, -R40 ;  /* 0x80000028281d7221 */ /* 0x000fe20000000000 */
[----:B------:R-:W-:-:S03]  /*07b0*/  SEL R39, R39, RZ, !P0 ;  /* 0x000000ff27277207 */ /* 0x000fc60004000000 */
[----:B------:R-:W-:Y:S01]  /*07c0*/  FFMA R42, R29, R42, R40 ;  /* 0x0000002a1d2a7223 */ /* 0x000fe20000000028 */
[----:B------:R-:W-:Y:S01]  /*07d0*/  SEL R30, R30, RZ, !P0 ;  /* 0x000000ff1e1e7207 */ /* 0x000fe20004000000 */
[--C-:B------:R-:W-:Y:S01]  /*07e0*/  FADD R29, R60, -R60.reuse ;  /* 0x8000003c3c1d7221 */ /* 0x100fe20000000000 */
[----:B------:R-:W-:Y:S01]  /*07f0*/  SEL R31, R31, RZ, !P0 ;  /* 0x000000ff1f1f7207 */ /* 0x000fe20004000000 */
[--C-:B------:R-:W-:Y:S02]  /*0800*/  FADD R28, R39, -R39.reuse ;  /* 0x80000027271c7221 */ /* 0x100fe40000000000 */
[----:B------:R-:W-:Y:S02]  /*0810*/  FFMA R40, R29, R30, R60 ;  /* 0x0000001e1d287223 */ /* 0x000fe4000000003c */
[----:B------:R-:W-:Y:S01]  /*0820*/  FFMA R39, R28, R31, R39 ;  /* 0x0000001f1c277223 */ /* 0x000fe20000000027 */
[----:B------:R-:W-:Y:S02]  /*0830*/  CS2R R28, SRZ ;  /* 0x00000000001c7805 */ /* 0x000fe4000001ff00 */
[----:B------:R-:W-:-:S06]  /*0840*/  CS2R R30, SRZ ;  /* 0x00000000001e7805 */ /* 0x000fcc000001ff00 */
[----:B------:R0:W2:Y:S01]  /*0850*/  @!P2 LDG.E.EL.128 R28, desc[UR4][R54.64] ;  /* 0x00000004361ca981 */ /* 0x0000a2000c2e1d00 */
[----:B------:R-:W-:Y:S02]  /*0860*/  SEL R20, R20, RZ, !P3 ;  /* 0x000000ff14147207 */ /* 0x000fe40005800000 */
[----:B------:R-:W-:Y:S02]  /*0870*/  SEL R59, R59, RZ, !P3 ;  /* 0x000000ff3b3b7207 */ /* 0x000fe40005800000 */
[----:B------:R-:W-:-:S03]  /*0880*/  SEL R56, R56, RZ, !P3 ;  /* 0x000000ff38387207 */ /* 0x000fc60005800000 */
[----:B------:R-:W-:Y:S01]  /*0890*/  FADD R52, R59, -R59 ;  /* 0x8000003b3b347221 */ /* 0x000fe20000000000 */
[----:B------:R-:W-:-:S03]  /*08a0*/  SEL R21, R21, RZ, !P3 ;  /* 0x000000ff15157207 */ /* 0x000fc60005800000 */
[----:B------:R-:W-:Y:S01]  /*08b0*/  FFMA R52, R52, R20, R59 ;  /* 0x0000001434347223 */ /* 0x000fe2000000003b */
[--C-:B------:R-:W-:Y:S01]  /*08c0*/  FADD R59, R56, -R56.reuse ;  /* 0x80000038383b7221 */ /* 0x100fe20000000000 */
[----:B-----5:R-:W-:Y:S02]  /*08d0*/  SEL R57, R57, RZ, !P3 ;  /* 0x000000ff39397207 */ /* 0x020fe40005800000 */
[----:B------:R-:W-:Y:S01]  /*08e0*/  SEL R58, R58, RZ, !P3 ;  /* 0x000000ff3a3a7207 */ /* 0x000fe20005800000 */
[----:B------:R-:W-:Y:S01]  /*08f0*/  FFMA R56, R59, R21, R56 ;  /* 0x000000153b387223 */ /* 0x000fe20000000038 */
[----:B------:R-:W-:Y:S01]  /*0900*/  SEL R22, R22, RZ, !P3 ;  /* 0x000000ff16167207 */ /* 0x000fe20005800000 */
[----:B------:R-:W-:Y:S01]  /*0910*/  FADD R20, R57, -R57 ;  /* 0x8000003939147221 */ /* 0x000fe20000000000 */
[----:B0-----:R-:W-:Y:S02]  /*0920*/  SEL R55, R32, RZ, !P3 ;  /* 0x000000ff20377207 */ /* 0x001fe40005800000 */
[----:B------:R-:W-:Y:S01]  /*0930*/  SEL R33, R33, RZ, !P3 ;  /* 0x000000ff21217207 */ /* 0x000fe20005800000 */
[----:B------:R-:W-:Y:S01]  /*0940*/  FADD R21, R58, -R58 ;  /* 0x8000003a3a157221 */ /* 0x000fe20000000000 */
[----:B------:R-:W-:-:S03]  /*0950*/  SEL R23, R23, RZ, !P3 ;  /* 0x000000ff17177207 */ /* 0x000fc60005800000 */
[----:B------:R-:W-:Y:S01]  /*0960*/  FADD R56, -R33, R56 ;  /* 0x0000003821387221 */ /* 0x000fe20000000100 */
[----:B------:R-:W-:Y:S01]  /*0970*/  SEL R32, R4, RZ, !P3 ;  /* 0x000000ff04207207 */ /* 0x000fe20005800000 */
[----:B------:R-:W-:Y:S01]  /*0980*/  FADD R4, -R55, R52 ;  /* 0x0000003437047221 */ /* 0x000fe20000000100 */
[----:B------:R-:W-:Y:S01]  /*0990*/  SEL R45, R45, RZ, !P3 ;  /* 0x000000ff2d2d7207 */ /* 0x000fe20005800000 */
[----:B------:R-:W-:Y:S01]  /*09a0*/  FFMA R57, R20, R22, R57 ;  /* 0x0000001614397223 */ /* 0x000fe20000000039 */
[----:B------:R-:W-:Y:S02]  /*09b0*/  SEL R34, R34, RZ, !P3 ;  /* 0x000000ff22227207 */ /* 0x000fe40005800000 */
[----:B------:R-:W-:Y:S01]  /*09c0*/  SEL R52, R3, RZ, !P1 ;  /* 0x000000ff03347207 */ /* 0x000fe20004800000 */
[----:B------:R-:W-:Y:S01]  /*09d0*/  FFMA R4, R4, R32, R55 ;  /* 0x0000002004047223 */ /* 0x000fe20000000037 */
[----:B------:R-:W-:Y:S01]  /*09e0*/  FFMA R3, R56, R45, R33 ;  /* 0x0000002d38037223 */ /* 0x000fe20000000021 */
[----:B------:R-:W-:Y:S01]  /*09f0*/  SEL R35, R35, RZ, !P3 ;  /* 0x000000ff23237207 */ /* 0x000fe20005800000 */
[----:B------:R-:W-:Y:S01]  /*0a00*/  FFMA R54, R21, R23, R58 ;  /* 0x0000001715367223 */ /* 0x000fe2000000003a */
[----:B------:R-:W-:-:S02]  /*0a10*/  SEL R33, R2, RZ, !P1 ;  /* 0x000000ff02217207 */ /* 0x000fc40004800000 */
[----:B------:R-:W-:Y:S01]  /*0a20*/  SHF.R.U32.HI R32, RZ, 0x1e, R52 ;  /* 0x0000001eff207819 */ /* 0x000fe20000011634 */
[----:B------:R-:W-:Y:S01]  /*0a30*/  FADD R57, -R34, R57 ;  /* 0x0000003922397221 */ /* 0x000fe20000000100 */
[----:B------:R-:W-:Y:S01]  /*0a40*/  SEL R2, R0, RZ, !P3 ;  /* 0x000000ff00027207 */ /* 0x000fe20005800000 */
[----:B------:R-:W-:Y:S01]  /*0a50*/  FADD R54, -R35, R54 ;  /* 0x0000003623367221 */ /* 0x000fe20000000100 */
[----:B------:R-:W-:Y:S02]  /*0a60*/  SEL R0, R43, RZ, !P3 ;  /* 0x000000ff2b007207 */ /* 0x000fe40005800000 */
[----:B------:R-:W-:Y:S01]  /*0a70*/  LOP3.LUT R32, R32, 0x2, RZ, 0xc0, !PT ;  /* 0x0000000220207812 */ /* 0x000fe200078ec0ff */
[----:B------:R-:W-:Y:S01]  /*0a80*/  FFMA R2, R57, R2, R34 ;  /* 0x0000000239027223 */ /* 0x000fe20000000022 */
[----:B------:R-:W-:Y:S01]  /*0a90*/  SEL R34, R17, RZ, !P1 ;  /* 0x000000ff11227207 */ /* 0x000fe20004800000 */
[----:B------:R-:W-:Y:S01]  /*0aa0*/  FFMA R0, R54, R0, R35 ;  /* 0x0000000036007223 */ /* 0x000fe20000000023 */
[----:B------:R-:W-:-:S02]  /*0ab0*/  IADD3 R32, P3, R32, R33, RZ ;  /* 0x0000002120207210 */ /* 0x000fc40007f7e0ff */
[----:B------:R-:W-:Y:S02]  /*0ac0*/  CS2R R20, SRZ ;  /* 0x0000000000147805 */ /* 0x000fe4000001ff00 */
[----:B------:R-:W-:Y:S02]  /*0ad0*/  CS2R R22, SRZ ;  /* 0x0000000000167805 */ /* 0x000fe4000001ff00 */
[----:B------:R-:W-:Y:S01]  /*0ae0*/  SEL R35, R16, RZ, !P1 ;  /* 0x000000ff10237207 */ /* 0x000fe20004800000 */
[----:B------:R-:W-:Y:S01]  /*0af0*/  IMAD.WIDE R48, R8, 0x4, R48 ;  /* 0x0000000408307825 */ /* 0x000fe200078e0230 */
[----:B------:R-:W-:-:S03]  /*0b00*/  SHF.R.U32.HI R17, RZ, 0x1c, R34 ;  /* 0x0000001cff117819 */ /* 0x000fc60000011622 */
[----:B------:R-:W-:Y:S01]  /*0b10*/  IMAD.X R33, RZ, RZ, R52, P3 ;  /* 0x000000ffff217224 */ /* 0x000fe200018e0634 */
[----:B------:R-:W-:Y:S01]  /*0b20*/  LEA R16, P3, R35, UR6, 0x2 ;  /* 0x0000000623107c11 */ /* 0x000fe2000f8610ff */
[----:B------:R-:W-:Y:S01]  /*0b30*/  IMAD.SHL.U32 R58, R32, 0x8, RZ ;  /* 0x00000008203a7824 */ /* 0x000fe200078e00ff */
[----:B------:R-:W-:Y:S01]  /*0b40*/  LOP3.LUT R17, R17, 0x8, RZ, 0xc0, !PT ;  /* 0x0000000811117812 */ /* 0x000fe200078ec0ff */
[----:B------:R-:W3:Y:S01]  /*0b50*/  @!P0 LDG.E.EL R20, desc[UR4][R48.64] ;  /* 0x0000000430148981 */ /* 0x000ee2000c2e1900 */
[----:B------:R-:W-:Y:S02]  /*0b60*/  SEL R43, R46, RZ, !P2 ;  /* 0x000000ff2e2b7207 */ /* 0x000fe40005000000 */
[----:B------:R-:W-:Y:S01]  /*0b70*/  SEL R46, R47, RZ, !P2 ;  /* 0x000000ff2f2e7207 */ /* 0x000fe20005000000 */
[----:B------:R-:W4:Y:S01]  /*0b80*/  @!P0 LDG.E.EL R21, desc[UR4][R48.64] ;  /* 0x0000000430158981 */ /* 0x000f22000c2e1900 */
[----:B------:R-:W-:-:S03]  /*0b90*/  LEA.HI.X R35, R35, UR7, R34, 0x2, P3 ;  /* 0x0000000723237c11 */ /* 0x000fc600098f1422 */
[----:B------:R-:W5:Y:S01]  /*0ba0*/  @!P0 LDG.E.EL R22, desc[UR4][R48.64] ;  /* 0x0000000430168981 */ /* 0x000f62000c2e1900 */
[----:B------:R-:W-:-:S03]  /*0bb0*/  SHF.L.U64.HI R60, R32, 0x3, R33 ;  /* 0x00000003203c7819 */ /* 0x000fc60000010221 */
[----:B------:R0:W4:Y:S01]  /*0bc0*/  @!P0 LDG.E.EL R23, desc[UR4][R48.64] ;  /* 0x0000000430178981 */ /* 0x000122000c2e1900 */
[----:B------:R-:W-:Y:S02]  /*0bd0*/  IADD3 R16, P3, P4, R58, R16, R17 ;  /* 0x000000103a107210 */ /* 0x000fe40007c7e011 */
[----:B------:R-:W-:Y:S02]  /*0be0*/  SEL R45, R18, RZ, !P1 ;  /* 0x000000ff122d7207 */ /* 0x000fe40004800000 */
[----:B------:R-:W-:Y:S02]  /*0bf0*/  SHF.R.U32.HI R34, RZ, 0x1e, R46 ;  /* 0x0000001eff227819 */ /* 0x000fe4000001162e */
[----:B0-----:R-:W-:Y:S01]  /*0c00*/  SEL R48, R19, RZ, !P1 ;  /* 0x000000ff13307207 */ /* 0x001fe20004800000 */
[----:B------:R-:W-:Y:S01]  /*0c10*/  VIADD R33, R6, 0xfffffe00 ;  /* 0xfffffe0006217836 */ /* 0x000fe20000000000 */
[----:B------:R-:W-:Y:S02]  /*0c20*/  IADD3.X R17, R60, R35, RZ, P3, P4 ;  /* 0x000000233c117210 */ /* 0x000fe40001fe84ff */
[----:B------:R-:W-:-:S02]  /*0c30*/  SHF.R.U32.HI R19, RZ, 0x1c, R48 ;  /* 0x0000001cff137819 */ /* 0x000fc40000011630 */
[----:B------:R-:W-:Y:S02]  /*0c40*/  LEA R18, P3, R45, UR6, 0x2 ;  /* 0x000000062d127c11 */ /* 0x000fe4000f8610ff */
[----:B------:R-:W-:Y:S02]  /*0c50*/  LOP3.LUT R34, R34, 0x2, RZ, 0xc0, !PT ;  /* 0x0000000222227812 */ /* 0x000fe400078ec0ff */
[----:B------:R-:W-:Y:S01]  /*0c60*/  LOP3.LUT R19, R19, 0x8, RZ, 0xc0, !PT ;  /* 0x0000000813137812 */ /* 0x000fe200078ec0ff */
[----:B------:R-:W-:Y:S01]  /*0c70*/  IMAD.SHL.U32 R59, R33, 0x4, RZ ;  /* 0x00000004213b7824 */ /* 0x000fe200078e00ff */
[----:B------:R-:W-:Y:S02]  /*0c80*/  LEA.HI.X R35, R45, UR7, R48, 0x2, P3 ;  /* 0x000000072d237c11 */ /* 0x000fe400098f1430 */
[----:B------:R-:W-:Y:S02]  /*0c90*/  IADD3 R43, P5, R34, R43, RZ ;  /* 0x0000002b222b7210 */ /* 0x000fe40007fbe0ff */
[----:B------:R-:W-:-:S02]  /*0ca0*/  IADD3 R18, P3, P4, R58, R18, R19 ;  /* 0x000000123a127210 */ /* 0x000fc40007c7e013 */
[----:B------:R-:W-:Y:S01]  /*0cb0*/  SEL R19, R24, RZ, !P2 ;  /* 0x000000ff18137207 */ /* 0x000fe20005000000 */
[----:B------:R-:W-:Y:S01]  /*0cc0*/  IMAD.WIDE R16, R59, 0x4, R16 ;  /* 0x000000043b107825 */ /* 0x000fe200078e0210 */
[----:B------:R-:W-:-:S03]  /*0cd0*/  SEL R48, R25, RZ, !P2 ;  /* 0x000000ff19307207 */ /* 0x000fc60005000000 */
[----:B------:R-:W-:Y:S01]  /*0ce0*/  IMAD.X R34, RZ, RZ, R46, P5 ;  /* 0x000000ffff227224 */ /* 0x000fe200028e062e */
[----:B------:R-:W-:Y:S01]  /*0cf0*/  LEA R24, P5, R19, UR6, 0x2 ;  /* 0x0000000613187c11 */ /* 0x000fe2000f8a10ff */
[----:B------:R-:W-:Y:S01]  /*0d00*/  IMAD.SHL.U32 R55, R37, 0x800, RZ ;  /* 0x0000080025377824 */ /* 0x000fe200078e00ff */
[----:B------:R-:W-:Y:S01]  /*0d10*/  SEL R52, R27, RZ, !P2 ;  /* 0x000000ff1b347207 */ /* 0x000fe20005000000 */
[----:B------:R-:W-:Y:S01]  /*0d20*/  IMAD.MOV.U32 R32, RZ, RZ, RZ ;  /* 0x000000ffff207224 */ /* 0x000fe200078e00ff */
[----:B------:R-:W-:Y:S01]  /*0d30*/  SEL R45, R26, RZ, !P2 ;  /* 0x000000ff1a2d7207 */ /* 0x000fe20005000000 */
[----:B------:R-:W-:Y:S01]  /*0d40*/  IMAD.WIDE R16, R55, 0x4, R16 ;  /* 0x0000000437107825 */ /* 0x000fe200078e0210 */
[--C-:B------:R-:W-:Y:S02]  /*0d50*/  LEA.HI.X R27, R19, UR7, R48.reuse, 0x2, P5 ;  /* 0x00000007131b7c11 */ /* 0x100fe4000a8f1430 */
[----:B------:R-:W-:Y:S02]  /*0d60*/  SHF.R.U32.HI R25, RZ, 0x1c, R48 ;  /* 0x0000001cff197819 */ /* 0x000fe40000011630 */
[----:B------:R-:W-:Y:S01]  /*0d70*/  IADD3.X R19, R60, R35, RZ, P3, P4 ;  /* 0x000000233c137210 */ /* 0x000fe20001fe84ff */
[----:B------:R-:W-:Y:S01]  /*0d80*/  IMAD.SHL.U32 R54, R43, 0x8, RZ ;  /* 0x000000082b367824 */ /* 0x000fe200078e00ff */
[----:B------:R-:W-:Y:S01]  /*0d90*/  SEL R35, R13, RZ, !P1 ;  /* 0x000000ff0d237207 */ /* 0x000fe20004800000 */
[----:B------:R0:W4:Y:S01]  /*0da0*/  @!P1 LDG.E.EL R32, desc[UR4][R16.64] ;  /* 0x0000000410209981 */ /* 0x000122000c2e1900 */
[----:B------:R-:W-:-:S02]  /*0db0*/  LEA R26, P5, R45, UR6, 0x2 ;  /* 0x000000062d1a7c11 */ /* 0x000fc4000f8a10ff */
[----:B------:R-:W-:Y:S02]  /*0dc0*/  LOP3.LUT R25, R25, 0x8, RZ, 0xc0, !PT ;  /* 0x0000000819197812 */ /* 0x000fe400078ec0ff */
[----:B------:R-:W-:Y:S02]  /*0dd0*/  SEL R12, R12, RZ, !P1 ;  /* 0x000000ff0c0c7207 */ /* 0x000fe40004800000 */
[----:B------:R-:W-:Y:S02]  /*0de0*/  LEA.HI.X R13, R45, UR7, R52, 0x2, P5 ;  /* 0x000000072d0d7c11 */ /* 0x000fe4000a8f1434 */
[----:B0-----:R-:W-:Y:S02]  /*0df0*/  SHF.R.U32.HI R17, RZ, 0x1c, R35 ;  /* 0x0000001cff117819 */ /* 0x001fe40000011623 */
[----:B------:R-:W-:Y:S02]  /*0e00*/  SHF.L.U64.HI R34, R43, 0x3, R34 ;  /* 0x000000032b227819 */ /* 0x000fe40000010222 */
[----:B------:R-:W-:-:S02]  /*0e10*/  IADD3 R24, P3, P4, R54, R24, R25 ;  /* 0x0000001836187210 */ /* 0x000fc40007c7e019 */
[C---:B------:R-:W-:Y:S02]  /*0e20*/  LEA R16, P5, R12.reuse, UR6, 0x2 ;  /* 0x000000060c107c11 */ /* 0x040fe4000f8a10ff */
[----:B------:R-:W-:Y:S02]  /*0e30*/  SEL R46, R15, RZ, !P1 ;  /* 0x000000ff0f2e7207 */ /* 0x000fe40004800000 */
[----:B------:R-:W-:Y:S02]  /*0e40*/  LOP3.LUT R17, R17, 0x8, RZ, 0xc0, !PT ;  /* 0x0000000811117812 */ /* 0x000fe400078ec0ff */
[----:B------:R-:W-:Y:S02]  /*0e50*/  SHF.R.U32.HI R15, RZ, 0x1c, R52 ;  /* 0x0000001cff0f7819 */ /* 0x000fe40000011634 */
[----:B------:R-:W-:Y:S02]  /*0e60*/  LEA.HI.X R35, R12, UR7, R35, 0x2, P5 ;  /* 0x000000070c237c11 */ /* 0x000fe4000a8f1423 */
[----:B------:R-:W-:Y:S01]  /*0e70*/  IADD3.X R25, R34, R27, RZ, P3, P4 ;  /* 0x0000001b22197210 */ /* 0x000fe20001fe84ff */
[----:B------:R-:W-:Y:S01]  /*0e80*/  VIADD R43, R7, 0xfffffe00 ;  /* 0xfffffe00072b7836 */ /* 0x000fe20000000000 */
[----:B------:R-:W-:-:S02]  /*0e90*/  IADD3 R16, P4, P5, R58, R16, R17 ;  /* 0x000000103a107210 */ /* 0x000fc40007d9e011 */
[----:B------:R-:W-:Y:S02]  /*0ea0*/  LOP3.LUT R15, R15, 0x8, RZ, 0xc0, !PT ;  /* 0x000000080f0f7812 */ /* 0x000fe400078ec0ff */
[----:B------:R-:W-:Y:S01]  /*0eb0*/  IADD3.X R17, R60, R35, RZ, P4, P5 ;  /* 0x000000233c117210 */ /* 0x000fe200027ea4ff */
[----:B------:R-:W-:Y:S01]  /*0ec0*/  IMAD.SHL.U32 R35, R43, 0x4, RZ ;  /* 0x000000042b237824 */ /* 0x000fe200078e00ff */
[----:B------:R-:W-:Y:S02]  /*0ed0*/  SEL R47, R14, RZ, !P1 ;  /* 0x000000ff0e2f7207 */ /* 0x000fe40004800000 */
[----:B------:R-:W-:Y:S02]  /*0ee0*/  IADD3 R12, P4, P5, R54, R26, R15 ;  /* 0x0000001a360c7210 */ /* 0x000fe40007d9e00f */
[----:B------:R-:W-:Y:S01]  /*0ef0*/  SHF.R.U32.HI R15, RZ, 0x1c, R46 ;  /* 0x0000001cff0f7819 */ /* 0x000fe2000001162e */
[----:B------:R-:W-:Y:S01]  /*0f00*/  IMAD.WIDE R26, R59, 0x4, R18 ;  /* 0x000000043b1a7825 */ /* 0x000fe200078e0212 */
[----:B------:R-:W-:-:S02]  /*0f10*/  LEA R45, P3, R47, UR6, 0x2 ;  /* 0x000000062f2d7c11 */ /* 0x000fc4000f8610ff */
[----:B------:R-:W-:Y:S01]  /*0f20*/  LOP3.LUT R15, R15, 0x8, RZ, 0xc0, !PT ;  /* 0x000000080f0f7812 */ /* 0x000fe200078ec0ff */
[----:B------:R-:W-:Y:S02]  /*0f30*/  IMAD R14, R37, -0x28000, R5 ;  /* 0xfffd8000250e7824 */ /* 0x000fe400078e0205 */
[----:B------:R-:W-:Y:S01]  /*0f40*/  IMAD.WIDE R18, R35, 0x4, R24 ;  /* 0x0000000423127825 */ /* 0x000fe200078e0218 */
[----:B------:R-:W-:-:S03]  /*0f50*/  LEA.HI.X R47, R47, UR7, R46, 0x2, P3 ;  /* 0x000000072f2f7c11 */ /* 0x000fc600098f142e */
[----:B------:R-:W-:Y:S01]  /*0f60*/  IMAD.SHL.U32 R52, R38, 0x800, RZ ;  /* 0x0000080026347824 */ /* 0x000fe200078e00ff */
[----:B------:R-:W-:Y:S01]  /*0f70*/  IADD3.X R13, R34, R13, RZ, P4, P5 ;  /* 0x0000000d220d7210 */ /* 0x000fe200027ea4ff */
[----:B------:R-:W-:Y:S01]  /*0f80*/  IMAD R25, R37, 0x8000, R14 ;  /* 0x0000800025197824 */ /* 0x000fe200078e020e */
[----:B------:R-:W-:Y:S01]  /*0f90*/  CS2R R48, SRZ ;  /* 0x0000000000307805 */ /* 0x000fe2000001ff00 */
[----:B------:R-:W-:Y:S01]  /*0fa0*/  IMAD.MOV.U32 R46, RZ, RZ, RZ ;  /* 0x000000ffff2e7224 */ /* 0x000fe200078e00ff */
[----:B------:R-:W-:Y:S01]  /*0fb0*/  IADD3 R14, P3, P4, R58, R45, R15 ;  /* 0x0000002d3a0e7210 */ /* 0x000fe20007c7e00f */
[----:B------:R-:W-:-:S04]  /*0fc0*/  IMAD.WIDE R26, R55, 0x4, R26 ;  /* 0x00000004371a7825 */ /* 0x000fc800078e021a */
[----:B------:R-:W-:Y:S01]  /*0fd0*/  IMAD.WIDE R18, R52, 0x4, R18 ;  /* 0x0000000434127825 */ /* 0x000fe200078e0212 */
[----:B------:R-:W-:Y:S01]  /*0fe0*/  IADD3.X R15, R60, R47, RZ, P3, P4 ;  /* 0x0000002f3c0f7210 */ /* 0x000fe20001fe84ff */
[----:B------:R-:W4:Y:S04]  /*0ff0*/  @!P1 LDG.E.EL R49, desc[UR4][R26.64] ;  /* 0x000000041a319981 */ /* 0x000f28000c2e1900 */
[----:B------:R-:W4:Y:S01]  /*1000*/  @!P2 LDG.E.EL R46, desc[UR4][R18.64] ;  /* 0x00000004122ea981 */ /* 0x000f22000c2e1900 */
[----:B------:R-:W-:-:S04]  /*1010*/  IMAD.WIDE R12, R35, 0x4, R12 ;  /* 0x00000004230c7825 */ /* 0x000fc800078e020c */
[----:B------:R-:W-:-:S04]  /*1020*/  IMAD.WIDE R14, R59, 0x4, R14 ;  /* 0x000000043b0e7825 */ /* 0x000fc800078e020e */
[----:B------:R-:W-:Y:S02]  /*1030*/  IMAD.MOV.U32 R45, RZ, RZ, RZ ;  /* 0x000000ffff2d7224 */ /* 0x000fe400078e00ff */
[----:B------:R-:W-:Y:S02]  /*1040*/  IMAD.MOV.U32 R47, RZ, RZ, RZ ;  /* 0x000000ffff2f7224 */ /* 0x000fe400078e00ff */
[----:B------:R-:W-:-:S04]  /*1050*/  IMAD.WIDE R12, R52, 0x4, R12 ;  /* 0x00000004340c7825 */ /* 0x000fc800078e020c */
[----:B------:R-:W-:Y:S01]  /*1060*/  IMAD.WIDE R14, R55, 0x4, R14 ;  /* 0x00000004370e7825 */ /* 0x000fe200078e020e */
[----:B------:R0:W4:Y:S03]  /*1070*/  @!P2 LDG.E.EL R45, desc[UR4][R12.64] ;  /* 0x000000040c2da981 */ /* 0x000126000c2e1900 */
[----:B------:R-:W-:Y:S01]  /*1080*/  IMAD.WIDE R16, R59, 0x4, R16 ;  /* 0x000000043b107825 */ /* 0x000fe200078e0210 */
[----:B------:R1:W4:Y:S03]  /*1090*/  @!P1 LDG.E.EL R47, desc[UR4][R14.64] ;  /* 0x000000040e2f9981 */ /* 0x000326000c2e1900 */
[----:B------:R-:W-:Y:S01]  /*10a0*/  IMAD.WIDE R24, R25, 0x4, R50 ;  /* 0x0000000419187825 */ /* 0x000fe200078e0232 */
[----:B0-----:R-:W-:Y:S02]  /*10b0*/  CS2R R12, SRZ ;  /* 0x00000000000c7805 */ /* 0x001fe4000001ff00 */
[----:B-1----:R-:W-:Y:S01]  /*10c0*/  CS2R R14, SRZ ;  /* 0x00000000000e7805 */ /* 0x002fe2000001ff00 */
[----:B------:R-:W-:-:S05]  /*10d0*/  IMAD.WIDE R16, R55, 0x4, R16 ;  /* 0x0000000437107825 */ /* 0x000fca00078e0210 */
[----:B------:R-:W4:Y:S04]  /*10e0*/  @!P0 LDG.E.128 R12, desc[UR4][R24.64] ;  /* 0x00000004180c8981 */ /* 0x000f28000c1e1d00 */
[----:B------:R0:W5:Y:S02]  /*10f0*/  @!P1 LDG.E.EL R48, desc[UR4][R16.64] ;  /* 0x0000000410309981 */ /* 0x000164000c2e1900 */
[----:B0-----:R-:W-:Y:S02]  /*1100*/  CS2R R16, SRZ ;  /* 0x0000000000107805 */ /* 0x001fe4000001ff00 */
[----:B--2---:R-:W-:Y:S02]  /*1110*/  SEL R26, R29, RZ, !P2 ;  /* 0x000000ff1d1a7207 */ /* 0x004fe40005000000 */
[----:B------:R-:W-:-:S02]  /*1120*/  SEL R19, R28, RZ, !P2 ;  /* 0x000000ff1c137207 */ /* 0x000fc40005000000 */
[----:B------:R-:W0:Y:S01]  /*1130*/  LDC.64 R28, c[0x0][0x268] ;  /* 0x00009a00ff1c7b82 */ /* 0x000e220000000a00 */
[--C-:B------:R-:W-:Y:S02]  /*1140*/  SHF.R.U32.HI R63, RZ, 0x1c, R26.reuse ;  /* 0x0000001cff3f7819 */ /* 0x100fe4000001161a */
[----:B------:R-:W-:Y:S02]  /*1150*/  LEA R62, P3, R19, UR6, 0x2 ;  /* 0x00000006133e7c11 */ /* 0x000fe4000f8610ff */
[----:B------:R-:W-:Y:S02]  /*1160*/  LOP3.LUT R63, R63, 0x8, RZ, 0xc0, !PT ;  /* 0x000000083f3f7812 */ /* 0x000fe400078ec0ff */
[----:B------:R-:W-:Y:S02]  /*1170*/  SEL R27, R30, RZ, !P2 ;  /* 0x000000ff1e1b7207 */ /* 0x000fe40005000000 */
[----:B------:R-:W-:Y:S02]  /*1180*/  LEA.HI.X R19, R19, UR7, R26, 0x2, P3 ;  /* 0x0000000713137c11 */ /* 0x000fe400098f141a */
[----:B------:R-:W-:-:S02]  /*1190*/  SEL R18, R31, RZ, !P2 ;  /* 0x000000ff1f127207 */ /* 0x000fc40005000000 */
[----:B------:R-:W-:Y:S02]  /*11a0*/  IADD3 R62, P3, P4, R54, R62, R63 ;  /* 0x0000003e363e7210 */ /* 0x000fe40007c7e03f */
[C---:B------:R-:W-:Y:S02]  /*11b0*/  LEA R30, P5, R27.reuse, UR6, 0x2 ;  /* 0x000000061b1e7c11 */ /* 0x040fe4000f8a10ff */
[--C-:B------:R-:W-:Y:S02]  /*11c0*/  SHF.R.U32.HI R31, RZ, 0x1c, R18.reuse ;  /* 0x0000001cff1f7819 */ /* 0x100fe40000011612 */
[----:B------:R-:W-:Y:S02]  /*11d0*/  LEA.HI.X R27, R27, UR7, R18, 0x2, P5 ;  /* 0x000000071b1b7c11 */ /* 0x000fe4000a8f1412 */
[----:B------:R-:W-:Y:S02]  /*11e0*/  IADD3.X R63, R34, R19, RZ, P3, P4 ;  /* 0x00000013223f7210 */ /* 0x000fe40001fe84ff */
[----:B------:R-:W-:Y:S01]  /*11f0*/  CS2R R18, SRZ ;  /* 0x0000000000127805 */ /* 0x000fe2000001ff00 */
[----:B0-----:R-:W-:Y:S01]  /*1200*/  IMAD.WIDE R56, R44, 0x8, R28 ;  /* 0x000000082c387825 */ /* 0x001fe200078e021c */
[----:B------:R-:W-:-:S04]  /*1210*/  LOP3.LUT R31, R31, 0x8, RZ, 0xc0, !PT ;  /* 0x000000081f1f7812 */ /* 0x000fc800078ec0ff */
[----:B------:R-:W2:Y:S01]  /*1220*/  @!P1 LDG.E.EL.128 R16, desc[UR4][R56.64] ;  /* 0x0000000438109981 */ /* 0x000ea2000c2e1d00 */
[----:B------:R-:W-:Y:S02]  /*1230*/  IADD3 R30, P3, P4, R54, R30, R31 ;  /* 0x0000001e361e7210 */ /* 0x000fe40007c7e01f */
[----:B------:R-:W-:Y:S01]  /*1240*/  CS2R R24, SRZ ;  /* 0x0000000000187805 */ /* 0x000fe2000001ff00 */
[----:B------:R-:W-:Y:S01]  /*1250*/  IMAD.WIDE R28, R36, 0x8, R28 ;  /* 0x00000008241c7825 */ /* 0x000fe200078e021c */
[----:B------:R-:W-:Y:S02]  /*1260*/  IADD3.X R31, R34, R27, RZ, P3, P4 ;  /* 0x0000001b221f7210 */ /* 0x000fe40001fe84ff */
[----:B------:R-:W-:-:S06]  /*1270*/  CS2R R26, SRZ ;  /* 0x00000000001a7805 */ /* 0x000fcc000001ff00 */
[----:B------:R-:W5:Y:S01]  /*1280*/  @!P1 LDG.E.EL.128 R24, desc[UR4][R28.64] ;  /* 0x000000041c189981 */ /* 0x000f62000c2e1d00 */
[----:B------:R-:W-:Y:S01]  /*1290*/  IMAD.WIDE R62, R35, 0x4, R62 ;  /* 0x00000004233e7825 */ /* 0x000fe200078e023e */
[----:B------:R-:W-:-:S03]  /*12a0*/  CS2R R50, SRZ ;  /* 0x0000000000327805 */ /* 0x000fc6000001ff00 */
[----:B------:R-:W-:-:S04]  /*12b0*/  IMAD.WIDE R62, R52, 0x4, R62 ;  /* 0x00000004343e7825 */ /* 0x000fc800078e023e */
[----:B------:R-:W-:Y:S01]  /*12c0*/  IMAD.WIDE R30, R35, 0x4, R30 ;  /* 0x00000004231e7825 */ /* 0x000fe200078e021e */
[----:B------:R0:W5:Y:S03]  /*12d0*/  @!P2 LDG.E.EL R50, desc[UR4][R62.64] ;  /* 0x000000043e32a981 */ /* 0x000166000c2e1900 */
[----:B------:R-:W-:-:S05]  /*12e0*/  IMAD.WIDE R30, R52, 0x4, R30 ;  /* 0x00000004341e7825 */ /* 0x000fca00078e021e */
[----:B------:R1:W5:Y:S01]  /*12f0*/  @!P2 LDG.E.EL R51, desc[UR4][R30.64] ;  /* 0x000000041e33a981 */ /* 0x000362000c2e1900 */
[----:B---3--:R-:W-:Y:S02]  /*1300*/  SEL R20, R20, RZ, !P0 ;  /* 0x000000ff14147207 */ /* 0x008fe40004000000 */
[----:B----4-:R-:W-:-:S05]  /*1310*/  SEL R12, R12, RZ, !P0 ;  /* 0x000000ff0c0c7207 */ /* 0x010fca0004000000 */
[----:B------:R-:W-:-:S04]  /*1320*/  FADD R53, -R12, R53 ;  /* 0x000000350c357221 */ /* 0x000fc80000000100 */
[----:B------:R-:W-:Y:S01]  /*1330*/  FFMA R20, R53, R20, R12 ;  /* 0x0000001435147223 */ /* 0x000fe2000000000c */
[----:B--2---:R-:W-:Y:S02]  /*1340*/  SEL R12, R17, RZ, !P1 ;  /* 0x000000ff110c7207 */ /* 0x004fe40004800000 */
[----:B------:R-:W-:Y:S02]  /*1350*/  SEL R17, R16, RZ, !P1 ;  /* 0x000000ff10117207 */ /* 0x000fe40004800000 */
[--C-:B0-----:R-:W-:Y:S02]  /*1360*/  SHF.R.U32.HI R63, RZ, 0x1c, R12.reuse ;  /* 0x0000001cff3f7819 */ /* 0x101fe4000001160c */
[----:B------:R-:W-:Y:S02]  /*1370*/  LEA R62, P3, R17, UR6, 0x2 ;  /* 0x00000006113e7c11 */ /* 0x000fe4000f8610ff */
[----:B------:R-:W-:Y:S02]  /*1380*/  LOP3.LUT R63, R63, 0x8, RZ, 0xc0, !PT ;  /* 0x000000083f3f7812 */ /* 0x000fe400078ec0ff */
[----:B------:R-:W-:-:S02]  /*1390*/  LEA.HI.X R17, R17, UR7, R12, 0x2, P3 ;  /* 0x0000000711117c11 */ /* 0x000fc400098f140c */
[----:B------:R-:W-:Y:S02]  /*13a0*/  SEL R16, R18, RZ, !P1 ;  /* 0x000000ff12107207 */ /* 0x000fe40004800000 */
[----:B------:R-:W-:Y:S02]  /*13b0*/  SEL R19, R19, RZ, !P1 ;  /* 0x000000ff13137207 */ /* 0x000fe40004800000 */
[----:B------:R-:W-:Y:S02]  /*13c0*/  IADD3 R62, P3, P4, R58, R62, R63 ;  /* 0x0000003e3a3e7210 */ /* 0x000fe40007c7e03f */
[----:B-1----:R-:W-:Y:S02]  /*13d0*/  SHF.R.U32.HI R31, RZ, 0x1c, R19 ;  /* 0x0000001cff1f7819 */ /* 0x002fe40000011613 */
[----:B------:R-:W-:Y:S02]  /*13e0*/  LEA R30, P5, R16, UR6, 0x2 ;  /* 0x00000006101e7c11 */ /* 0x000fe4000f8a10ff */
[----:B------:R-:W-:-:S02]  /*13f0*/  IADD3.X R63, R60, R17, RZ, P3, P4 ;  /* 0x000000113c3f7210 */ /* 0x000fc40001fe84ff */
[----:B-----5:R-:W-:Y:S02]  /*1400*/  SEL R17, R24, RZ, !P1 ;  /* 0x000000ff18117207 */ /* 0x020fe40004800000 */
[----:B------:R-:W-:Y:S02]  /*1410*/  SEL R12, R25, RZ, !P1 ;  /* 0x000000ff190c7207 */ /* 0x000fe40004800000 */
[----:B------:R-:W-:Y:S02]  /*1420*/  LOP3.LUT R31, R31, 0x8, RZ, 0xc0, !PT ;  /* 0x000000081f1f7812 */ /* 0x000fe400078ec0ff */
[----:B------:R-:W-:Y:S02]  /*1430*/  LEA.HI.X R19, R16, UR7, R19, 0x2, P5 ;  /* 0x0000000710137c11 */ /* 0x000fe4000a8f1413 */
[----:B------:R-:W-:Y:S02]  /*1440*/  LEA R24, P5, R17, UR6, 0x2 ;  /* 0x0000000611187c11 */ /* 0x000fe4000f8a10ff */
[----:B------:R-:W-:-:S02]  /*1450*/  SHF.R.U32.HI R25, RZ, 0x1c, R12 ;  /* 0x0000001cff197819 */ /* 0x000fc4000001160c */
[----:B------:R-:W-:Y:S02]  /*1460*/  SEL R53, R27, RZ, !P1 ;  /* 0x000000ff1b357207 */ /* 0x000fe40004800000 */
[----:B------:R-:W-:Y:S02]  /*1470*/  IADD3 R30, P3, P4, R58, R30, R31 ;  /* 0x0000001e3a1e7210 */ /* 0x000fe40007c7e01f */
[----:B------:R-:W-:Y:S02]  /*1480*/  LEA.HI.X R17, R17, UR7, R12, 0x2, P5 ;  /* 0x0000000711117c11 */ /* 0x000fe4000a8f140c */
[----:B------:R-:W-:Y:S02]  /*1490*/  LOP3.LUT R25, R25, 0x8, RZ, 0xc0, !PT ;  /* 0x0000000819197812 */ /* 0x000fe400078ec0ff */
[----:B------:R-:W-:Y:S02]  /*14a0*/  SEL R12, R26, RZ, !P1 ;  /* 0x000000ff1a0c7207 */ /* 0x000fe40004800000 */
[----:B------:R-:W-:-:S02]  /*14b0*/  SHF.R.U32.HI R27, RZ, 0x1c, R53 ;  /* 0x0000001cff1b7819 */ /* 0x000fc40000011635 */
[----:B------:R-:W-:Y:S02]  /*14c0*/  IADD3.X R31, R60, R19, RZ, P3, P4 ;  /* 0x000000133c1f7210 */ /* 0x000fe40001fe84ff */
[----:B------:R-:W-:Y:S02]  /*14d0*/  IADD3 R24, P4, P5, R58, R24, R25 ;  /* 0x000000183a187210 */ /* 0x000fe40007d9e019 */
[----:B------:R-:W-:Y:S02]  /*14e0*/  LOP3.LUT R27, R27, 0x8, RZ, 0xc0, !PT ;  /* 0x000000081b1b7812 */ /* 0x000fe400078ec0ff */
[----:B------:R-:W-:Y:S02]  /*14f0*/  LEA R26, P3, R12, UR6, 0x2 ;  /* 0x000000060c1a7c11 */ /* 0x000fe4000f8610ff */
[----:B------:R-:W-:Y:S02]  /*1500*/  IADD3.X R25, R60, R17, RZ, P4, P5 ;  /* 0x000000113c197210 */ /* 0x000fe400027ea4ff */
[----:B------:R-:W-:-:S02]  /*1510*/  IADD3 R26, P4, P5, R58, R26, R27 ;  /* 0x0000001a3a1a7210 */ /* 0x000fc40007d9e01b */
[----:B------:R-:W-:Y:S02]  /*1520*/  LEA.HI.X R17, R12, UR7, R53, 0x2, P3 ;  /* 0x000000070c117c11 */ /* 0x000fe400098f1435 */
[----:B------:R-:W-:Y:S02]  /*1530*/  CS2R R18, SRZ ;  /* 0x0000000000127805 */ /* 0x000fe4000001ff00 */
[----:B------:R-:W-:Y:S02]  /*1540*/  IADD3.X R27, R60, R17, RZ, P4, P5 ;  /* 0x000000113c1b7210 */ /* 0x000fe400027ea4ff */
[----:B------:R-:W-:-:S06]  /*1550*/  CS2R R16, SRZ ;  /* 0x0000000000107805 */ /* 0x000fcc000001ff00 */
[----:B------:R-:W2:Y:S01]  /*1560*/  @!P2 LDG.E.EL.128 R16, desc[UR4][R56.64] ;  /* 0x000000043810a981 */ /* 0x000ea2000c2e1d00 */
[----:B------:R-:W-:-:S04]  /*1570*/  IMAD.WIDE R62, R59, 0x4, R62 ;  /* 0x000000043b3e7825 */ /* 0x000fc800078e023e */
[----:B------:R-:W-:-:S04]  /*1580*/  IMAD.WIDE R30, R59, 0x4, R30 ;  /* 0x000000043b1e7825 */ /* 0x000fc800078e021e */
[----:B------:R-:W-:-:S04]  /*1590*/  IMAD.WIDE R24, R59, 0x4, R24 ;  /* 0x000000043b187825 */ /* 0x000fc800078e0218 */
[----:B------:R-:W-:Y:S01]  /*15a0*/  IMAD.WIDE R26, R59, 0x4, R26 ;  /* 0x000000043b1a7825 */ /* 0x000fe200078e021a */
[----:B--2---:R-:W-:Y:S02]  /*15b0*/  SEL R12, R17, RZ, !P2 ;  /* 0x000000ff110c7207 */ /* 0x004fe40005000000 */
[----:B------:R-:W-:Y:S02]  /*15c0*/  SEL R17, R16, RZ, !P2 ;  /* 0x000000ff10117207 */ /* 0x000fe40005000000 */
[----:B------:R-:W-:Y:S02]  /*15d0*/  SHF.R.U32.HI R65, RZ, 0x1c, R12 ;  /* 0x0000001cff417819 */ /* 0x000fe4000001160c */
[----:B------:R-:W-:Y:S02]  /*15e0*/  LEA R64, P3, R17, UR6, 0x2 ;  /* 0x0000000611407c11 */ /* 0x000fe4000f8610ff */
[----:B------:R-:W-:Y:S02]  /*15f0*/  SEL R59, R18, RZ, !P2 ;  /* 0x000000ff123b7207 */ /* 0x000fe40005000000 */
[----:B------:R-:W-:-:S02]  /*1600*/  LOP3.LUT R65, R65, 0x8, RZ, 0xc0, !PT ;  /* 0x0000000841417812 */ /* 0x000fc400078ec0ff */
[----:B------:R-:W-:Y:S02]  /*1610*/  LEA.HI.X R17, R17, UR7, R12, 0x2, P3 ;  /* 0x0000000711117c11 */ /* 0x000fe400098f140c */
[----:B------:R-:W-:Y:S02]  /*1620*/  SEL R18, R19, RZ, !P2 ;  /* 0x000000ff13127207 */ /* 0x000fe40005000000 */
[----:B------:R-:W-:Y:S02]  /*1630*/  IADD3 R64, P3, P4, R54, R64, R65 ;  /* 0x0000004036407210 */ /* 0x000fe40007c7e041 */
[C---:B------:R-:W-:Y:S02]  /*1640*/  LEA R56, P5, R59.reuse, UR6, 0x2 ;  /* 0x000000063b387c11 */ /* 0x040fe4000f8a10ff */
[--C-:B------:R-:W-:Y:S02]  /*1650*/  SHF.R.U32.HI R57, RZ, 0x1c, R18.reuse ;  /* 0x0000001cff397819 */ /* 0x100fe40000011612 */
[----:B------:R-:W-:-:S02]  /*1660*/  LEA.HI.X R59, R59, UR7, R18, 0x2, P5 ;  /* 0x000000073b3b7c11 */ /* 0x000fc4000a8f1412 */
[----:B------:R-:W-:Y:S02]  /*1670*/  CS2R R18, SRZ ;  /* 0x0000000000127805 */ /* 0x000fe4000001ff00 */
[----:B------:R-:W-:Y:S02]  /*1680*/  IADD3.X R65, R34, R17, RZ, P3, P4 ;  /* 0x0000001122417210 */ /* 0x000fe40001fe84ff */
[----:B------:R-:W-:-:S06]  /*1690*/  CS2R R16, SRZ ;  /* 0x0000000000107805 */ /* 0x000fcc000001ff00 */
[----:B------:R-:W2:Y:S01]  /*16a0*/  @!P2 LDG.E.EL.128 R16, desc[UR4][R28.64] ;  /* 0x000000041c10a981 */ /* 0x000ea2000c2e1d00 */
[----:B------:R-:W-:Y:S01]  /*16b0*/  IMAD.WIDE R62, R55, 0x4, R62 ;  /* 0x00000004373e7825 */ /* 0x000fe200078e023e */
[----:B------:R-:W-:-:S03]  /*16c0*/  LOP3.LUT R57, R57, 0x8, RZ, 0xc0, !PT ;  /* 0x0000000839397812 */ /* 0x000fc600078ec0ff */
[----:B------:R-:W-:-:S04]  /*16d0*/  IMAD.WIDE R30, R55, 0x4, R30 ;  /* 0x00000004371e7825 */ /* 0x000fc800078e021e */
[----:B------:R-:W-:-:S04]  /*16e0*/  IMAD.WIDE R24, R55, 0x4, R24 ;  /* 0x0000000437187825 */ /* 0x000fc800078e0218 */
[----:B------:R-:W-:Y:S01]  /*16f0*/  IMAD.WIDE R26, R55, 0x4, R26 ;  /* 0x00000004371a7825 */ /* 0x000fe200078e021a */
[----:B------:R-:W-:-:S04]  /*1700*/  IADD3 R56, P3, P4, R54, R56, R57 ;  /* 0x0000003836387210 */ /* 0x000fc80007c7e039 */
[----:B------:R-:W-:Y:S02]  /*1710*/  IADD3.X R57, R34, R59, RZ, P3, P4 ;  /* 0x0000003b22397210 */ /* 0x000fe40001fe84ff */
[----:B------:R-:W-:-:S06]  /*1720*/  CS2R R58, SRZ ;  /* 0x00000000003a7805 */ /* 0x000fcc000001ff00 */
[----:B------:R-:W3:Y:S01]  /*1730*/  @!P1 LDG.E.EL R59, desc[UR4][R30.64] ;  /* 0x000000041e3b9981 */ /* 0x000ee2000c2e1900 */
[----:B------:R-:W-:-:S03]  /*1740*/  IMAD.WIDE R64, R35, 0x4, R64 ;  /* 0x0000000423407825 */ /* 0x000fc600078e0240 */
[----:B------:R-:W4:Y:S01]  /*1750*/  @!P1 LDG.E.EL R58, desc[UR4][R26.64] ;  /* 0x000000041a3a9981 */ /* 0x000f22000c2e1900 */
[----:B--2---:R-:W-:Y:S02]  /*1760*/  SEL R53, R16, RZ, !P2 ;  /* 0x000000ff10357207 */ /* 0x004fe40005000000 */
[----:B------:R-:W-:Y:S02]  /*1770*/  SEL R16, R17, RZ, !P2 ;  /* 0x000000ff11107207 */ /* 0x000fe40005000000 */
[----:B------:R-:W-:Y:S02]  /*1780*/  SEL R55, R18, RZ, !P2 ;  /* 0x000000ff12377207 */ /* 0x000fe40005000000 */
[----:B------:R-:W-:Y:S02]  /*1790*/  SEL R66, R19, RZ, !P2 ;  /* 0x000000ff13427207 */ /* 0x000fe40005000000 */
[----:B------:R-:W0:Y:S01]  /*17a0*/  LDC.64 R18, c[0x0][0x270] ;  /* 0x00009c00ff127b82 */ /* 0x000e220000000a00 */
[----:B------:R-:W-:-:S02]  /*17b0*/  SHF.R.U32.HI R61, RZ, 0x1c, R16 ;  /* 0x0000001cff3d7819 */ /* 0x000fc40000011610 */
[----:B------:R-:W-:Y:S02]  /*17c0*/  LEA R60, P5, R53, UR6, 0x2 ;  /* 0x00000006353c7c11 */ /* 0x000fe4000f8a10ff */
[----:B------:R-:W-:Y:S02]  /*17d0*/  LOP3.LUT R61, R61, 0x8, RZ, 0xc0, !PT ;  /* 0x000000083d3d7812 */ /* 0x000fe400078ec0ff */
[----:B------:R-:W-:Y:S02]  /*17e0*/  SHF.R.U32.HI R17, RZ, 0x1c, R66 ;  /* 0x0000001cff117819 */ /* 0x000fe40000011642 */
[----:B------:R-:W-:Y:S02]  /*17f0*/  LEA.HI.X R53, R53, UR7, R16, 0x2, P5 ;  /* 0x0000000735357c11 */ /* 0x000fe4000a8f1410 */
[----:B------:R-:W-:Y:S02]  /*1800*/  IADD3 R60, P4, P5, R54, R60, R61 ;  /* 0x0000003c363c7210 */ /* 0x000fe40007d9e03d */
[----:B------:R-:W-:-:S02]  /*1810*/  LOP3.LUT R17, R17, 0x8, RZ, 0xc0, !PT ;  /* 0x0000000811117812 */ /* 0x000fc400078ec0ff */
[----:B------:R-:W-:Y:S02]  /*1820*/  LEA R12, P3, R55, UR6, 0x2 ;  /* 0x00000006370c7c11 */ /* 0x000fe4000f8610ff */
[----:B------:R-:W-:Y:S02]  /*1830*/  IADD3.X R61, R34, R53, RZ, P4, P5 ;  /* 0x00000035223d7210 */ /* 0x000fe400027ea4ff */
[----:B------:R-:W-:Y:S01]  /*1840*/  IADD3 R54, P4, P5, R54, R12, R17 ;  /* 0x0000000c36367210 */ /* 0x000fe20007d9e011 */
[----:B------:R-:W-:Y:S01]  /*1850*/  IMAD.MOV.U32 R12, RZ, RZ, RZ ;  /* 0x000000ffff0c7224 */ /* 0x000fe200078e00ff */
[----:B------:R-:W-:-:S05]  /*1860*/  CS2R R16, SRZ ;  /* 0x0000000000107805 */ /* 0x000fca000001ff00 */
[----:B------:R0:W2:Y:S02]  /*1870*/  @!P1 LDG.E.EL R12, desc[UR4][R62.64] ;  /* 0x000000043e0c9981 */ /* 0x0000a4000c2e1900 */
[----:B0-----:R-:W-:Y:S01]  /*1880*/  IMAD.WIDE R62, R44, 0x4, R18 ;  /* 0x000000042c3e7825 */ /* 0x001fe200078e0212 */
[----:B------:R-:W-:-:S06]  /*1890*/  CS2R R18, SRZ ;  /* 0x0000000000127805 */ /* 0x000fcc000001ff00 */
[----:B------:R-:W5:Y:S01]  /*18a0*/  @!P1 LDG.E.EL.128 R16, desc[UR4][R62.64] ;  /* 0x000000043e109981 */ /* 0x000f62000c2e1d00 */
[----:B------:R-:W-:-:S06]  /*18b0*/  IMAD.MOV.U32 R53, RZ, RZ, RZ ;  /* 0x000000ffff357224 */ /* 0x000fcc00078e00ff */
[----:B------:R0:W4:Y:S01]  /*18c0*/  @!P1 LDG.E.EL R53, desc[UR4][R24.64] ;  /* 0x0000000418359981 */ /* 0x000122000c2e1900 */
[----:B------:R-:W-:Y:S02]  /*18d0*/  CS2R R30, SRZ ;  /* 0x00000000001e7805 */ /* 0x000fe4000001ff00 */
[----:B------:R-:W-:Y:S01]  /*18e0*/  CS2R R28, SRZ ;  /* 0x00000000001c7805 */ /* 0x000fe2000001ff00 */
[----:B0-----:R-:W-:-:S04]  /*18f0*/  IMAD.WIDE R24, R35, 0x4, R56 ;  /* 0x0000000423187825 */ /* 0x001fc800078e0238 */
[----:B------:R-:W-:Y:S01]  /*1900*/  IMAD.WIDE R26, R52, 0x4, R24 ;  /* 0x00000004341a7825 */ /* 0x000fe200078e0218 */
[----:B------:R-:W-:-:S03]  /*1910*/  CS2R R24, SRZ ;  /* 0x0000000000187805 */ /* 0x000fc6000001ff00 */
[C---:B------:R-:W-:Y:S01]  /*1920*/  IMAD.WIDE R64, R52.reuse, 0x4, R64 ;  /* 0x0000000434407825 */ /* 0x040fe200078e0240 */
[----:B------:R0:W4:Y:S03]  /*1930*/  @!P2 LDG.E.EL R30, desc[UR4][R26.64] ;  /* 0x000000041a1ea981 */ /* 0x000126000c2e1900 */
[----:B------:R-:W-:Y:S01]  /*1940*/  IMAD.WIDE R56, R35, 0x4, R60 ;  /* 0x0000000423387825 */ /* 0x000fe200078e023c */
[----:B------:R-:W4:Y:S01]  /*1950*/  @!P2 LDG.E.EL R29, desc[UR4][R64.64] ;  /* 0x00000004401da981 */ /* 0x000f22000c2e1900 */
[----:B------:R-:W-:Y:S01]  /*1960*/  LEA.HI.X R55, R55, UR7, R66, 0x2, P3 ;  /* 0x0000000737377c11 */ /* 0x000fe200098f1442 */
[----:B------:R-:W-:Y:S01]  /*1970*/  ULDC.64 UR6, c[0x0][0x298] ;  /* 0x0000a60000067ab9 */ /* 0x000fe20000000a00 */
[----:B0-----:R-:W-:Y:S01]  /*1980*/  CS2R R26, SRZ ;  /* 0x00000000001a7805 */ /* 0x001fe2000001ff00 */
[----:B------:R-:W-:Y:S01]  /*1990*/  IMAD.WIDE R56, R52, 0x4, R56 ;  /* 0x0000000434387825 */ /* 0x000fe200078e0238 */
[----:B------:R-:W-:-:S04]  /*19a0*/  IADD3.X R55, R34, R55, RZ, P4, P5 ;  /* 0x0000003722377210 */ /* 0x000fc800027ea4ff */
[----:B------:R-:W4:Y:S01]  /*19b0*/  @!P2 LDG.E.EL.128 R24, desc[UR4][R62.64] ;  /* 0x000000043e18a981 */ /* 0x000f22000c2e1d00 */
[----:B------:R-:W-:-:S03]  /*19c0*/  SEL R13, R13, RZ, !P0 ;  /* 0x000000ff0d0d7207 */ /* 0x000fc60004000000 */
[----:B------:R0:W4:Y:S01]  /*19d0*/  @!P2 LDG.E.EL R28, desc[UR4][R56.64] ;  /* 0x00000004381ca981 */ /* 0x000122000c2e1900 */
[----:B------:R-:W-:Y:S01]  /*19e0*/  SEL R21, R21, RZ, !P0 ;  /* 0x000000ff15157207 */ /* 0x000fe20004000000 */
[----:B------:R-:W-:Y:S01]  /*19f0*/  FADD R42, -R13, R42 ;  /* 0x0000002a0d2a7221 */ /* 0x000fe20000000100 */
[----:B0-----:R-:W-:-:S04]  /*1a00*/  IMAD.WIDE R56, R35, 0x4, R54 ;  /* 0x0000000423387825 */ /* 0x001fc800078e0236 */
[----:B------:R-:W-:Y:S01]  /*1a10*/  FFMA R21, R42, R21, R13 ;  /* 0x000000152a157223 */ /* 0x000fe2000000000d */
[----:B------:R-:W-:Y:S01]  /*1a20*/  SEL R13, R14, RZ, !P0 ;  /* 0x000000ff0e0d7207 */ /* 0x000fe20004000000 */
[----:B------:R-:W0:Y:S01]  /*1a30*/  LDC.64 R54, c[0x0][0x248] ;  /* 0x00009200ff367b82 */ /* 0x000e220000000a00 */
[----:B------:R-:W-:Y:S01]  /*1a40*/  IMAD.WIDE R56, R52, 0x4, R56 ;  /* 0x0000000434387825 */ /* 0x000fe200078e0238 */
[----:B------:R-:W-:Y:S02]  /*1a50*/  LOP3.LUT R14, R11, 0xffffffc0, RZ, 0xc0, !PT ;  /* 0xffffffc00b0e7812 */ /* 0x000fe400078ec0ff */
[----:B------:R-:W-:Y:S01]  /*1a60*/  SEL R11, R22, RZ, !P0 ;  /* 0x000000ff160b7207 */ /* 0x000fe20004000000 */
[----:B------:R-:W-:Y:S01]  /*1a70*/  FADD R22, -R13, R40 ;  /* 0x000000280d167221 */ /* 0x000fe20000000100 */
[----:B------:R1:W4:Y:S03]  /*1a80*/  @!P2 LDG.E.EL R31, desc[UR4][R56.64] ;  /* 0x00000004381fa981 */ /* 0x000326000c2e1900 */
[----:B------:R-:W-:Y:S01]  /*1a90*/  FFMA R22, R22, R11, R13 ;  /* 0x0000000b16167223 */ /* 0x000fe2000000000d */
[----:B------:R-:W-:Y:S01]  /*1aa0*/  SEL R32, R32, RZ, !P1 ;  /* 0x000000ff20207207 */ /* 0x000fe20004800000 */
[----:B------:R-:W-:Y:S01]  /*1ab0*/  IMAD.IADD R40, R5, 0x1, -R14 ;  /* 0x0000000105287824 */ /* 0x000fe200078e0a0e */
[----:B------:R-:W-:-:S03]  /*1ac0*/  SEL R49, R49, RZ, !P1 ;  /* 0x000000ff31317207 */ /* 0x000fc60004800000 */
[----:B------:R-:W-:-:S04]  /*1ad0*/  IMAD R14, R37, 0x8000, R40 ;  /* 0x00008000250e7824 */ /* 0x000fc800078e0228 */
[----:B------:R-:W-:Y:S01]  /*1ae0*/  IMAD R61, R33, 0x40, R14 ;  /* 0x00000040213d7824 */ /* 0x000fe200078e020e */
[----:B------:R-:W-:-:S03]  /*1af0*/  CS2R R64, SRZ ;  /* 0x0000000000407805 */ /* 0x000fc6000001ff00 */
[----:B0-----:R-:W-:Y:S01]  /*1b00*/  IMAD.WIDE R60, R61, 0x4, R54 ;  /* 0x000000043d3c7825 */ /* 0x001fe200078e0236 */
[----:B--2---:R-:W-:Y:S02]  /*1b10*/  SEL R35, R12, RZ, !P1 ;  /* 0x000000ff0c237207 */ /* 0x004fe40004800000 */
[----:B------:R-:W0:Y:S03]  /*1b20*/  LDC.64 R12, c[0x0][0x278] ;  /* 0x00009e00ff0c7b82 */ /* 0x000e260000000a00 */
[----:B------:R-:W-:Y:S01]  /*1b30*/  FADD R35, -R32, R35 ;  /* 0x0000002320237221 */ /* 0x000fe20000000100 */
[----:B-----5:R-:W-:-:S05]  /*1b40*/  SEL R16, R16, RZ, !P1 ;  /* 0x000000ff10107207 */ /* 0x020fca0004800000 */
[----:B------:R-:W-:Y:S01]  /*1b50*/  FFMA R11, R35, R16, R32 ;  /* 0x00000010230b7223 */ /* 0x000fe20000000020 */
[----:B---3--:R-:W-:Y:S02]  /*1b60*/  SEL R16, R59, RZ, !P1 ;  /* 0x000000ff3b107207 */ /* 0x008fe40004800000 */
[----:B------:R-:W-:Y:S02]  /*1b70*/  CS2R R32, SRZ ;  /* 0x0000000000207805 */ /* 0x000fe4000001ff00 */
[----:B------:R-:W-:Y:S02]  /*1b80*/  SEL R17, R17, RZ, !P1 ;  /* 0x000000ff11117207 */ /* 0x000fe40004800000 */
[----:B------:R-:W-:Y:S01]  /*1b90*/  CS2R R34, SRZ ;  /* 0x0000000000227805 */ /* 0x000fe2000001ff00 */
[----:B------:R-:W-:-:S04]  /*1ba0*/  FADD R16, -R49, R16 ;  /* 0x0000001031107221 */ /* 0x000fc80000000100 */
[----:B------:R-:W-:Y:S01]  /*1bb0*/  FFMA R63, R16, R17, R49 ;  /* 0x00000011103f7223 */ /* 0x000fe20000000031 */
[----:B0-----:R-:W-:Y:S01]  /*1bc0*/  IMAD.WIDE R16, R8, 0x4, R12 ;  /* 0x0000000408107825 */ /* 0x001fe200078e020c */
[----:B------:R-:W2:Y:S04]  /*1bd0*/  @!P1 LDG.E.128 R32, desc[UR4][R60.64] ;  /* 0x000000043c209981 */ /* 0x000ea8000c1e1d00 */
[----:B------:R-:W3:Y:S04]  /*1be0*/  @!P1 LDG.E.EL R65, desc[UR4][R16.64] ;  /* 0x0000000410419981 */ /* 0x000ee8000c2e1900 */
[----:B------:R-:W5:Y:S01]  /*1bf0*/  @!P1 LDG.E.EL R64, desc[UR4][R16.64] ;  /* 0x0000000410409981 */ /* 0x000f62000c2e1900 */
[----:B------:R-:W-:-:S02]  /*1c00*/  SEL R48, R48, RZ, !P1 ;  /* 0x000000ff30307207 */ /* 0x000fc40004800000 */
[----:B----4-:R-:W-:Y:S02]  /*1c10*/  SEL R53, R53, RZ, !P1 ;  /* 0x000000ff35357207 */ /* 0x010fe40004800000 */
[----:B------:R-:W-:Y:S02]  /*1c20*/  SEL R18, R18, RZ, !P1 ;  /* 0x000000ff12127207 */ /* 0x000fe40004800000 */
[----:B------:R-:W-:Y:S01]  /*1c30*/  SEL R47, R47, RZ, !P1 ;  /* 0x000000ff2f2f7207 */ /* 0x000fe20004800000 */
[----:B------:R-:W-:Y:S01]  /*1c40*/  FADD R53, -R48, R53 ;  /* 0x0000003530357221 */ /* 0x000fe20000000100 */
[----:B------:R-:W-:Y:S02]  /*1c50*/  SEL R58, R58, RZ, !P1 ;  /* 0x000000ff3a3a7207 */ /* 0x000fe40004800000 */
[----:B------:R-:W-:Y:S01]  /*1c60*/  SEL R19, R19, RZ, !P1 ;  /* 0x000000ff13137207 */ /* 0x000fe20004800000 */
[----:B------:R-:W-:Y:S02]  /*1c70*/  FFMA R53, R53, R18, R48 ;  /* 0x0000001235357223 */ /* 0x000fe40000000030 */
[----:B-1----:R-:W-:Y:S01]  /*1c80*/  FADD R56, -R47, R58 ;  /* 0x0000003a2f387221 */ /* 0x002fe20000000100 */
[----:B------:R-:W0:Y:S01]  /*1c90*/  LDC.64 R48, c[0x0][0x288] ;  /* 0x0000a200ff307b82 */ /* 0x000e220000000a00 */
[----:B------:R-:W-:-:S02]  /*1ca0*/  SEL R57, R46, RZ, !P2 ;  /* 0x000000ff2e397207 */ /* 0x000fc40005000000 */
[----:B------:R-:W-:Y:S01]  /*1cb0*/  FFMA R56, R56, R19, R47 ;  /* 0x0000001338387223 */ /* 0x000fe2000000002f */
[----:B------:R-:W-:Y:S02]  /*1cc0*/  SEL R42, R45, RZ, !P2 ;  /* 0x000000ff2d2a7207 */ /* 0x000fe40005000000 */
[----:B------:R-:W-:Y:S02]  /*1cd0*/  SEL R18, R29, RZ, !P2 ;  /* 0x000000ff1d127207 */ /* 0x000fe40005000000 */
[----:B------:R-:W-:Y:S02]  /*1ce0*/  SEL R19, R30, RZ, !P2 ;  /* 0x000000ff1e137207 */ /* 0x000fe40005000000 */
[----:B------:R-:W-:Y:S01]  /*1cf0*/  SEL R24, R24, RZ, !P2 ;  /* 0x000000ff18187207 */ /* 0x000fe20005000000 */
[----:B------:R-:W-:Y:S01]  /*1d00*/  FADD R18, -R57, R18 ;  /* 0x0000001239127221 */ /* 0x000fe20000000100 */
[----:B------:R-:W-:Y:S01]  /*1d10*/  SEL R25, R25, RZ, !P2 ;  /* 0x000000ff19197207 */ /* 0x000fe20005000000 */
[----:B------:R-:W-:-:S02]  /*1d20*/  FADD R19, -R42, R19 ;  /* 0x000000132a137221 */ /* 0x000fc40000000100 */
[----:B------:R-:W-:Y:S02]  /*1d30*/  FFMA R57, R18, R24, R57 ;  /* 0x0000001812397223 */ /* 0x000fe40000000039 */
[----:B------:R-:W-:Y:S01]  /*1d40*/  FFMA R42, R19, R25, R42 ;  /* 0x00000019132a7223 */ /* 0x000fe2000000002a */
[----:B------:R-:W-:Y:S01]  /*1d50*/  ISETP.NE.AND P3, PT, R10, 0x400, PT ;  /* 0x000004000a00780c */ /* 0x000fe20003f65270 */
[----:B------:R-:W1:Y:S01]  /*1d60*/  LDC.64 R24, c[0x0][0x290] ;  /* 0x0000a400ff187b82 */ /* 0x000e620000000a00 */
[----:B------:R-:W-:Y:S02]  /*1d70*/  SEL R52, R27, RZ, !P2 ;  /* 0x000000ff1b347207 */ /* 0x000fe40005000000 */
[----:B------:R-:W-:Y:S02]  /*1d80*/  SEL R18, R50, RZ, !P2 ;  /* 0x000000ff32127207 */ /* 0x000fe40005000000 */
[----:B------:R-:W-:Y:S01]  /*1d90*/  SEL R27, R28, RZ, !P2 ;  /* 0x000000ff1c1b7207 */ /* 0x000fe20005000000 */
[----:B------:R-:W-:Y:S01]  /*1da0*/  IMAD.MOV.U32 R10, RZ, RZ, RZ ;  /* 0x000000ffff0a7224 */ /* 0x000fe200078e00ff */
[----:B------:R-:W-:-:S02]  /*1db0*/  SEL R19, R51, RZ, !P2 ;  /* 0x000000ff33137207 */ /* 0x000fc40005000000 */
[----:B------:R-:W-:Y:S02]  /*1dc0*/  CS2R R50, SRZ ;  /* 0x0000000000327805 */ /* 0x000fe4000001ff00 */
[----:B------:R-:W-:Y:S01]  /*1dd0*/  SEL R45, R26, RZ, !P2 ;  /* 0x000000ff1a2d7207 */ /* 0x000fe20005000000 */
[----:B------:R-:W-:Y:S01]  /*1de0*/  FADD R29, -R18, R27 ;  /* 0x0000001b121d7221 */ /* 0x000fe20000000100 */
[----:B0-----:R-:W-:Y:S01]  /*1df0*/  IMAD.WIDE R26, R8, 0x8, R48 ;  /* 0x00000008081a7825 */ /* 0x001fe200078e0230 */
[----:B------:R-:W4:Y:S01]  /*1e00*/  @!P1 LDG.E.EL R10, desc[UR4][R16.64] ;  /* 0x00000004100a9981 */ /* 0x000f22000c2e1900 */
[----:B------:R-:W-:Y:S02]  /*1e10*/  SEL R31, R31, RZ, !P2 ;  /* 0x000000ff1f1f7207 */ /* 0x000fe40005000000 */
[----:B------:R-:W-:Y:S01]  /*1e20*/  IMAD.MOV.U32 R62, RZ, RZ, RZ ;  /* 0x000000ffff3e7224 */ /* 0x000fe200078e00ff */
[----:B------:R0:W4:Y:S02]  /*1e30*/  @!P3 LDG.E.EL.64 R50, desc[UR4][R26.64] ;  /* 0x000000041a32b981 */ /* 0x000124000c2e1b00 */
[----:B------:R-:W-:-:S03]  /*1e40*/  FADD R28, -R19, R31 ;  /* 0x0000001f131c7221 */ /* 0x000fc60000000100 */
[----:B------:R-:W4:Y:S01]  /*1e50*/  @!P1 LDG.E.EL R62, desc[UR4][R16.64] ;  /* 0x00000004103e9981 */ /* 0x000f22000c2e1900 */
[----:B------:R-:W-:Y:S01]  /*1e60*/  FFMA R45, R29, R45, R18 ;  /* 0x0000002d1d2d7223 */ /* 0x000fe20000000012 */
[----:B------:R-:W-:Y:S01]  /*1e70*/  FFMA R52, R28, R52, R19 ;  /* 0x000000341c347223 */ /* 0x000fe20000000013 */
[----:B------:R-:W-:Y:S02]  /*1e80*/  CS2R R28, SRZ ;  /* 0x00000000001c7805 */ /* 0x000fe4000001ff00 */
[----:B------:R-:W-:Y:S01]  /*1e90*/  CS2R R30, SRZ ;  /* 0x00000000001e7805 */ /* 0x000fe2000001ff00 */
[----:B-1----:R-:W-:-:S05]  /*1ea0*/  IMAD.WIDE R46, R44, 0x8, R24 ;  /* 0x000000082c2e7825 */ /* 0x002fca00078e0218 */
[----:B------:R-:W4:Y:S01]  /*1eb0*/  @!P3 LDG.E.EL.128 R28, desc[UR4][R46.64] ;  /* 0x000000042e1cb981 */ /* 0x000f22000c2e1d00 */
[----:B------:R-:W-:Y:S01]  /*1ec0*/  IMAD.WIDE R18, R41, 0x4, R12 ;  /* 0x0000000429127825 */ /* 0x000fe200078e020c */
[----:B0-----:R-:W-:Y:S02]  /*1ed0*/  CS2R R26, SRZ ;  /* 0x00000000001a7805 */ /* 0x001fe4000001ff00 */
[----:B------:R-:W-:Y:S01]  /*1ee0*/  CS2R R58, SRZ ;  /* 0x00000000003a7805 */ /* 0x000fe2000001ff00 */
[----:B------:R-:W-:Y:S02]  /*1ef0*/  IMAD.MOV.U32 R61, RZ, RZ, RZ ;  /* 0x000000ffff3d7224 */ /* 0x000fe400078e00ff */
[----:B------:R-:W-:Y:S02]  /*1f00*/  IMAD.MOV.U32 R60, RZ, RZ, RZ ;  /* 0x000000ffff3c7224 */ /* 0x000fe400078e00ff */
[----:B------:R-:W-:Y:S01]  /*1f10*/  IMAD R40, R38, 0x8000, R40 ;  /* 0x0000800026287824 */ /* 0x000fe200078e0228 */
[----:B------:R-:W4:Y:S03]  /*1f20*/  @!P2 LDG.E.EL R58, desc[UR4][R18.64] ;  /* 0x00000004123aa981 */ /* 0x000f26000c2e1900 */
[----:B------:R-:W-:Y:S01]  /*1f30*/  IMAD R43, R43, 0x40, R40 ;  /* 0x000000402b2b7824 */ /* 0x000fe200078e0228 */
[----:B------:R-:W4:Y:S04]  /*1f40*/  @!P2 LDG.E.EL R61, desc[UR4][R18.64] ;  /* 0x00000004123da981 */ /* 0x000f28000c2e1900 */
[----:B------:R-:W4:Y:S01]  /*1f50*/  @!P2 LDG.E.EL R60, desc[UR4][R18.64] ;  /* 0x00000004123ca981 */ /* 0x000f22000c2e1900 */
[----:B------:R-:W-:-:S03]  /*1f60*/  IMAD.WIDE R54, R43, 0x4, R54 ;  /* 0x000000042b367825 */ /* 0x000fc600078e0236 */
[----:B------:R0:W4:Y:S02]  /*1f70*/  @!P2 LDG.E.EL R59, desc[UR4][R18.64] ;  /* 0x00000004123ba981 */ /* 0x000124000c2e1900 */
[----:B0-----:R-:W-:Y:S02]  /*1f80*/  CS2R R18, SRZ ;  /* 0x0000000000127805 */ /* 0x001fe4000001ff00 */
[----:B--2---:R-:W-:Y:S02]  /*1f90*/  SEL R32, R32, RZ, !P1 ;  /* 0x000000ff20207207 */ /* 0x004fe40004800000 */
[----:B---3--:R-:W-:-:S03]  /*1fa0*/  SEL R12, R65, RZ, !P1 ;  /* 0x000000ff410c7207 */ /* 0x008fc60004800000 */
[----:B------:R-:W-:Y:S01]  /*1fb0*/  FADD R11, -R32, R11 ;  /* 0x0000000b200b7221 */ /* 0x000fe20000000100 */
[----:B------:R-:W-:-:S03]  /*1fc0*/  SEL R16, R33, RZ, !P1 ;  /* 0x000000ff21107207 */ /* 0x000fc60004800000 */
[----:B------:R-:W-:Y:S01]  /*1fd0*/  FFMA R12, R11, R12, R32 ;  /* 0x0000000c0b0c7223 */ /* 0x000fe20000000020 */
[----:B------:R-:W-:Y:S01]  /*1fe0*/  IMAD.WIDE R32, R36, 0x8, R24 ;  /* 0x0000000824207825 */ /* 0x000fe200078e0218 */
[----:B------:R-:W-:-:S06]  /*1ff0*/  CS2R R24, SRZ ;  /* 0x0000000000187805 */ /* 0x000fcc000001ff00 */
[----:B------:R-:W2:Y:S01]  /*2000*/  @!P3 LDG.E.EL.128 R24, desc[UR4][R32.64] ;  /* 0x000000042018b981 */ /* 0x000ea2000c2e1d00 */
[----:B-----5:R-:W-:Y:S01]  /*2010*/  SEL R64, R64, RZ, !P1 ;  /* 0x000000ff40407207 */ /* 0x020fe20004800000 */
[----:B------:R-:W-:-:S04]  /*2020*/  FADD R11, -R16, R63 ;  /* 0x0000003f100b7221 */ /* 0x000fc80000000100 */
[----:B------:R-:W-:Y:S01]  /*2030*/  FFMA R11, R11, R64, R16 ;  /* 0x000000400b0b7223 */ /* 0x000fe20000000010 */
[----:B------:R-:W-:-:S06]  /*2040*/  CS2R R16, SRZ ;  /* 0x0000000000107805 */ /* 0x000fcc000001ff00 */
[----:B------:R0:W3:Y:S01]  /*2050*/  @!P2 LDG.E.128 R16, desc[UR4][R54.64] ;  /* 0x000000043610a981 */ /* 0x0000e2000c1e1d00 */
[----:B------:R-:W-:Y:S02]  /*2060*/  SEL R34, R34, RZ, !P1 ;  /* 0x000000ff22227207 */ /* 0x000fe40004800000 */
[----:B------:R-:W-:-:S03]  /*2070*/  SEL R35, R35, RZ, !P1 ;  /* 0x000000ff23237207 */ /* 0x000fc60004800000 */
[----:B------:R-:W-:Y:S01]  /*2080*/  FADD R53, -R34, R53 ;  /* 0x0000003522357221 */ /* 0x000fe20000000100 */
[----:B------:R-:W-:Y:S01]  /*2090*/  ISETP.NE.AND P4, PT, R9, 0x400, PT ;  /* 0x000004000900780c */ /* 0x000fe20003f85270 */
[----:B------:R-:W-:Y:S01]  /*20a0*/  FADD R56, -R35, R56 ;  /* 0x0000003823387221 */ /* 0x000fe20000000100 */
[----:B----4-:R-:W-:Y:S02]  /*20b0*/  SEL R10, R10, RZ, !P1 ;  /* 0x000000ff0a0a7207 */ /* 0x010fe40004800000 */
[----:B------:R-:W-:-:S03]  /*20c0*/  SEL R43, R50, RZ, !P3 ;  /* 0x000000ff322b7207 */ /* 0x000fc60005800000 */
[----:B------:R-:W-:Y:S01]  /*20d0*/  FFMA R10, R53, R10, R34 ;  /* 0x0000000a350a7223 */ /* 0x000fe20000000022 */
[----:B------:R-:W-:Y:S02]  /*20e0*/  SEL R50, R51, RZ, !P3 ;  /* 0x000000ff33327207 */ /* 0x000fe40005800000 */
[----:B------:R-:W-:Y:S02]  /*20f0*/  IADD3 R34, P5, R43, 0x3, RZ ;  /* 0x000000032b227810 */ /* 0x000fe40007fbe0ff */
[----:B------:R-:W-:-:S05]  /*2100*/  SEL R9, R62, RZ, !P1 ;  /* 0x000000ff3e097207 */ /* 0x000fca0004800000 */
[----:B------:R-:W-:Y:S01]  /*2110*/  FFMA R9, R56, R9, R35 ;  /* 0x0000000938097223 */ /* 0x000fe20000000023 */
[----:B------:R-:W-:Y:S01]  /*2120*/  IMAD.X R35, RZ, RZ, R50, P5 ;  /* 0x000000ffff237224 */ /* 0x000fe200028e0632 */
[----:B------:R-:W-:-:S04]  /*2130*/  ISETP.GE.AND P5, PT, R50, RZ, PT ;  /* 0x000000ff3200720c */ /* 0x000fc80003fa6270 */
[----:B------:R-:W-:Y:S02]  /*2140*/  SEL R34, R34, R43, !P5 ;  /* 0x0000002b22227207 */ /* 0x000fe40006800000 */
[----:B------:R-:W-:Y:S02]  /*2150*/  SEL R43, R28, RZ, !P3 ;  /* 0x000000ff1c2b7207 */ /* 0x000fe40005800000 */
[----:B0-----:R-:W-:Y:S02]  /*2160*/  CS2R R54, SRZ ;  /* 0x0000000000367805 */ /* 0x001fe4000001ff00 */
[----:B------:R-:W-:Y:S01]  /*2170*/  SEL R35, R35, R50, !P5 ;  /* 0x0000003223237207 */ /* 0x000fe20006800000 */
[----:B------:R-:W-:Y:S01]  /*2180*/  IMAD.WIDE R48, R41, 0x8, R48 ;  /* 0x0000000829307825 */ /* 0x000fe200078e0230 */
[----:B------:R-:W-:Y:S02]  /*2190*/  SEL R50, R29, RZ, !P3 ;  /* 0x000000ff1d327207 */ /* 0x000fe40005800000 */
[----:B------:R-:W-:-:S02]  /*21a0*/  IADD3 R28, P5, R43, 0x3, RZ ;  /* 0x000000032b1c7810 */ /* 0x000fc40007fbe0ff */
[----:B------:R0:W4:Y:S03]  /*21b0*/  @!P4 LDG.E.EL.64 R54, desc[UR4][R48.64] ;  /* 0x000000043036c981 */ /* 0x000126000c2e1b00 */
[----:B------:R-:W-:Y:S01]  /*21c0*/  IMAD.X R29, RZ, RZ, R50, P5 ;  /* 0x000000ffff1d7224 */ /* 0x000fe200028e0632 */
[----:B------:R-:W-:Y:S02]  /*21d0*/  ISETP.GE.AND P5, PT, R50, RZ, PT ;  /* 0x000000ff3200720c */ /* 0x000fe40003fa6270 */
[----:B0-----:R-:W-:Y:S02]  /*21e0*/  SEL R49, R30, RZ, !P3 ;  /* 0x000000ff1e317207 */ /* 0x001fe40005800000 */
[----:B------:R-:W-:Y:S02]  /*21f0*/  SEL R48, R31, RZ, !P3 ;  /* 0x000000ff1f307207 */ /* 0x000fe40005800000 */
[----:B------:R-:W-:-:S02]  /*2200*/  SEL R30, R28, R43, !P5 ;  /* 0x0000002b1c1e7207 */ /* 0x000fc40006800000 */
[----:B------:R-:W-:Y:S02]  /*2210*/  SEL R31, R29, R50, !P5 ;  /* 0x000000321d1f7207 */ /* 0x000fe40006800000 */
[----:B------:R-:W-:-:S05]  /*2220*/  IADD3 R28, P5, R49, 0x3, RZ ;  /* 0x00000003311c7810 */ /* 0x000fca0007fbe0ff */
[----:B------:R-:W-:Y:S01]  /*2230*/  IMAD.X R29, RZ, RZ, R48, P5 ;  /* 0x000000ffff1d7224 */ /* 0x000fe200028e0630 */
[----:B------:R-:W-:-:S04]  /*2240*/  ISETP.GE.AND P5, PT, R48, RZ, PT ;  /* 0x000000ff3000720c */ /* 0x000fc80003fa6270 */
[----:B------:R-:W-:Y:S02]  /*2250*/  SEL R28, R28, R49, !P5 ;  /* 0x000000311c1c7207 */ /* 0x000fe40006800000 */
[----:B------:R-:W-:Y:S02]  /*2260*/  SEL R29, R29, R48, !P5 ;  /* 0x000000301d1d7207 */ /* 0x000fe40006800000 */
[----:B------:R-:W-:-:S04]  /*2270*/  LEA R50, P5, R30, UR6, 0x2 ;  /* 0x000000061e327c11 */ /* 0x000fc8000f8a10ff */
[----:B------:R-:W-:Y:S02]  /*2280*/  LEA.HI.X R51, R30, UR7, R31, 0x2, P5 ;  /* 0x000000071e337c11 */ /* 0x000fe4000a8f141f */
[----:B------:R-:W-:-:S04]  /*2290*/  LEA R48, P5, R28, UR6, 0x2 ;  /* 0x000000061c307c11 */ /* 0x000fc8000f8a10ff */
[----:B------:R-:W-:Y:S02]  /*22a0*/  LEA.HI.X R49, R28, UR7, R29, 0x2, P5 ;  /* 0x000000071c317c11 */ /* 0x000fe4000a8f141d */
[----:B------:R-:W-:Y:S02]  /*22b0*/  CS2R R28, SRZ ;  /* 0x00000000001c7805 */ /* 0x000fe4000001ff00 */
[----:B------:R-:W-:Y:S02]  /*22c0*/  SEL R61, R61, RZ, !P2 ;  /* 0x000000ff3d3d7207 */ /* 0x000fe40005000000 */
[----:B--2---:R-:W-:Y:S02]  /*22d0*/  SEL R31, R24, RZ, !P3 ;  /* 0x000000ff181f7207 */ /* 0x004fe40005800000 */
[----:B------:R-:W-:Y:S02]  /*22e0*/  SEL R56, R25, RZ, !P3 ;  /* 0x000000ff19387207 */ /* 0x000fe40005800000 */
[----:B------:R-:W-:-:S05]  /*22f0*/  IADD3 R24, P5, R31, 0x3, RZ ;  /* 0x000000031f187810 */ /* 0x000fca0007fbe0ff */
[----:B------:R-:W-:Y:S01]  /*2300*/  IMAD.X R25, RZ, RZ, R56, P5 ;  /* 0x000000ffff197224 */ /* 0x000fe200028e0638 */
[----:B------:R-:W-:-:S04]  /*2310*/  ISETP.GE.AND P5, PT, R56, RZ, PT ;  /* 0x000000ff3800720c */ /* 0x000fc80003fa6270 */
[----:B------:R-:W-:Y:S02]  /*2320*/  SEL R24, R24, R31, !P5 ;  /* 0x0000001f18187207 */ /* 0x000fe40006800000 */
[----:B------:R-:W-:-:S06]  /*2330*/  CS2R R30, SRZ ;  /* 0x00000000001e7805 */ /* 0x000fcc000001ff00 */
[----:B------:R0:W2:Y:S01]  /*2340*/  @!P4 LDG.E.EL.128 R28, desc[UR4][R46.64] ;  /* 0x000000042e1cc981 */ /* 0x0000a2000c2e1d00 */
[----:B---3--:R-:W-:Y:S02]  /*2350*/  SEL R16, R16, RZ, !P2 ;  /* 0x000000ff10107207 */ /* 0x008fe40005000000 */
[----:B------:R-:W-:Y:S02]  /*2360*/  SEL R25, R25, R56, !P5 ;  /* 0x0000003819197207 */ /* 0x000fe40006800000 */
[----:B------:R-:W-:Y:S01]  /*2370*/  LEA R56, P5, R24, UR6, 0x2 ;  /* 0x0000000618387c11 */ /* 0x000fe2000f8a10ff */
[----:B------:R-:W-:Y:S01]  /*2380*/  FADD R57, -R16, R57 ;  /* 0x0000003910397221 */ /* 0x000fe20000000100 */
[----:B------:R-:W-:Y:S02]  /*2390*/  SEL R53, R26, RZ, !P3 ;  /* 0x000000ff1a357207 */ /* 0x000fe40005800000 */
[----:B------:R-:W-:Y:S01]  /*23a0*/  SEL R62, R27, RZ, !P3 ;  /* 0x000000ff1b3e7207 */ /* 0x000fe20005800000 */
[----:B------:R-:W-:Y:S01]  /*23b0*/  FFMA R43, R57, R61, R16 ;  /* 0x0000003d392b7223 */ /* 0x000fe20000000010 */
[----:B------:R-:W-:-:S02]  /*23c0*/  LEA.HI.X R57, R24, UR7, R25, 0x2, P5 ;  /* 0x0000000718397c11 */ /* 0x000fc4000a8f1419 */
[----:B------:R-:W-:Y:S02]  /*23d0*/  CS2R R24, SRZ ;  /* 0x0000000000187805 */ /* 0x000fe4000001ff00 */
[----:B------:R-:W-:-:S06]  /*23e0*/  CS2R R26, SRZ ;  /* 0x00000000001a7805 */ /* 0x000fcc000001ff00 */
[----:B------:R1:W3:Y:S01]  /*23f0*/  @!P4 LDG.E.EL.128 R24, desc[UR4][R32.64] ;  /* 0x000000042018c981 */ /* 0x0002e2000c2e1d00 */
[----:B------:R-:W-:Y:S02]  /*2400*/  IADD3 R16, P5, R53, 0x3, RZ ;  /* 0x0000000335107810 */ /* 0x000fe40007fbe0ff */
[----:B------:R-:W-:-:S03]  /*2410*/  SEL R17, R17, RZ, !P2 ;  /* 0x000000ff11117207 */ /* 0x000fc60005000000 */
[----:B0-----:R-:W-:Y:S01]  /*2420*/  IMAD.X R47, RZ, RZ, R62, P5 ;  /* 0x000000ffff2f7224 */ /* 0x001fe200028e063e */
[----:B------:R-:W-:Y:S01]  /*2430*/  ISETP.GE.AND P5, PT, R62, RZ, PT ;  /* 0x000000ff3e00720c */ /* 0x000fe20003fa6270 */
[----:B------:R-:W-:Y:S01]  /*2440*/  FADD R42, -R17, R42 ;  /* 0x0000002a112a7221 */ /* 0x000fe20000000100 */
[----:B------:R-:W-:Y:S02]  /*2450*/  SEL R60, R60, RZ, !P2 ;  /* 0x000000ff3c3c7207 */ /* 0x000fe40005000000 */
[----:B------:R-:W-:-:S03]  /*2460*/  SEL R46, R16, R53, !P5 ;  /* 0x00000035102e7207 */ /* 0x000fc60006800000 */
[----:B------:R-:W-:Y:S01]  /*2470*/  FFMA R42, R42, R60, R17 ;  /* 0x0000003c2a2a7223 */ /* 0x000fe20000000011 */
[----:B------:R-:W-:Y:S02]  /*2480*/  SEL R17, R47, R62, !P5 ;  /* 0x0000003e2f117207 */ /* 0x000fe40006800000 */
[----:B------:R-:W-:-:S04]  /*2490*/  LEA R16, P5, R46, UR6, 0x2 ;  /* 0x000000062e107c11 */ /* 0x000fc8000f8a10ff */
[----:B------:R-:W-:Y:S02]  /*24a0*/  LEA.HI.X R17, R46, UR7, R17, 0x2, P5 ;  /* 0x000000072e117c11 */ /* 0x000fe4000a8f1411 */
[----:B----4-:R-:W-:Y:S02]  /*24b0*/  SEL R53, R54, RZ, !P4 ;  /* 0x000000ff36357207 */ /* 0x010fe40006000000 */
[----:B------:R-:W-:Y:S02]  /*24c0*/  SEL R61, R55, RZ, !P4 ;  /* 0x000000ff373d7207 */ /* 0x000fe40006000000 */
[----:B------:R-:W-:Y:S02]  /*24d0*/  IADD3 R54, P5, R53, 0x3, RZ ;  /* 0x0000000335367810 */ /* 0x000fe40007fbe0ff */
[----:B------:R-:W-:Y:S02]  /*24e0*/  SEL R18, R18, RZ, !P2 ;  /* 0x000000ff12127207 */ /* 0x000fe40005000000 */
[----:B------:R-:W-:Y:S01]  /*24f0*/  SEL R19, R19, RZ, !P2 ;  /* 0x000000ff13137207 */ /* 0x000fe20005000000 */
[----:B------:R-:W-:Y:S01]  /*2500*/  IMAD.X R60, RZ, RZ, R61, P5 ;  /* 0x000000ffff3c7224 */ /* 0x000fe200028e063d */
[----:B------:R-:W-:Y:S01]  /*2510*/  ISETP.GE.AND P5, PT, R61, RZ, PT ;  /* 0x000000ff3d00720c */ /* 0x000fe20003fa6270 */
[----:B------:R-:W-:Y:S01]  /*2520*/  IMAD R55, R35, 0xc, RZ ;  /* 0x0000000c23377824 */ /* 0x000fe200078e02ff */
[----:B------:R-:W-:Y:S01]  /*2530*/  SEL R58, R58, RZ, !P2 ;  /* 0x000000ff3a3a7207 */ /* 0x000fe20005000000 */
[----:B------:R-:W-:Y:S01]  /*2540*/  FADD R45, -R18, R45 ;  /* 0x0000002d122d7221 */ /* 0x000fe20000000100 */
[----:B------:R-:W-:Y:S01]  /*2550*/  SEL R59, R59, RZ, !P2 ;  /* 0x000000ff3b3b7207 */ /* 0x000fe20005000000 */
[----:B------:R-:W-:Y:S01]  /*2560*/  FADD R52, -R19, R52 ;  /* 0x0000003413347221 */ /* 0x000fe20000000100 */
[----:B------:R-:W-:-:S02]  /*2570*/  SEL R54, R54, R53, !P5 ;  /* 0x0000003536367207 */ /* 0x000fc40006800000 */
[----:B------:R-:W-:Y:S01]  /*2580*/  SEL R60, R60, R61, !P5 ;  /* 0x0000003d3c3c7207 */ /* 0x000fe20006800000 */
[----:B------:R-:W-:Y:S01]  /*2590*/  FFMA R47, R45, R58, R18 ;  /* 0x0000003a2d2f7223 */ /* 0x000fe20000000012 */
[----:B------:R-:W-:Y:S01]  /*25a0*/  FFMA R45, R52, R59, R19 ;  /* 0x0000003b342d7223 */ /* 0x000fe20000000013 */
[----:B-1----:R-:W-:-:S04]  /*25b0*/  IMAD.WIDE.U32 R32, R34, 0xc, R50 ;  /* 0x0000000c22207825 */ /* 0x002fc800078e0032 */
[----:B------:R-:W-:Y:S02]  /*25c0*/  IMAD.MOV.U32 R58, RZ, RZ, 0x9 ;  /* 0x00000009ff3a7424 */ /* 0x000fe400078e00ff */
[----:B------:R-:W-:-:S04]  /*25d0*/  IMAD.WIDE.U32 R18, R34, 0xc, R48 ;  /* 0x0000000c22127825 */ /* 0x000fc800078e0030 */
[----:B------:R-:W-:Y:S02]  /*25e0*/  IMAD.IADD R33, R33, 0x1, R55 ;  /* 0x0000000121217824 */ /* 0x000fe400078e0237 */
[----:B------:R-:W-:Y:S02]  /*25f0*/  IMAD R49, R6, R58, -0x2400 ;  /* 0xffffdc0006317424 */ /* 0x000fe400078e023a */
[----:B------:R-:W-:Y:S02]  /*2600*/  IMAD.MOV.U32 R48, RZ, RZ, RZ ;  /* 0x000000ffff307224 */ /* 0x000fe400078e00ff */
[----:B------:R-:W-:Y:S02]  /*2610*/  IMAD.IADD R19, R55, 0x1, R19 ;  /* 0x0000000137137824 */ /* 0x000fe400078e0213 */
[----:B------:R-:W-:-:S04]  /*2620*/  IMAD.WIDE.U32 R16, R34, 0xc, R16 ;  /* 0x0000000c22107825 */ /* 0x000fc800078e0010 */
[----:B------:R-:W-:Y:S02]  /*2630*/  IMAD.IADD R17, R55, 0x1, R17 ;  /* 0x0000000137117824 */ /* 0x000fe400078e0211 */
[----:B------:R-:W-:Y:S02]  /*2640*/  IMAD R60, R60, 0xc, RZ ;  /* 0x0000000c3c3c7824 */ /* 0x000fe400078e02ff */
[----:B------:R-:W-:Y:S02]  /*2650*/  IMAD R58, R7, R58, -0x2400 ;  /* 0xffffdc00073a7424 */ /* 0x000fe400078e023a */
[----:B------:R-:W-:Y:S01]  /*2660*/  IMAD R59, R38, 0x1200, RZ ;  /* 0x00001200263b7824 */ /* 0x000fe200078e02ff */
[----:B--2---:R-:W-:Y:S02]  /*2670*/  SEL R28, R28, RZ, !P4 ;  /* 0x000000ff1c1c7207 */ /* 0x004fe40006000000 */
[----:B------:R-:W-:Y:S02]  /*2680*/  SEL R35, R29, RZ, !P4 ;  /* 0x000000ff1d237207 */ /* 0x000fe40006000000 */
[----:B------:R-:W-:-:S05]  /*2690*/  IADD3 R29, P5, R28, 0x3, RZ ;  /* 0x000000031c1d7810 */ /* 0x000fca0007fbe0ff */
[----:B------:R-:W-:Y:S01]  /*26a0*/  IMAD.X R52, RZ, RZ, R35, P5 ;  /* 0x000000ffff347224 */ /* 0x000fe200028e0623 */
[----:B------:R-:W-:-:S04]  /*26b0*/  ISETP.GE.AND P5, PT, R35, RZ, PT ;  /* 0x000000ff2300720c */ /* 0x000fc80003fa6270 */
[----:B------:R-:W-:Y:S02]  /*26c0*/  SEL R29, R29, R28, !P5 ;  /* 0x0000001c1d1d7207 */ /* 0x000fe40006800000 */
[----:B------:R-:W-:Y:S02]  /*26d0*/  SEL R52, R52, R35, !P5 ;  /* 0x0000002334347207 */ /* 0x000fe40006800000 */
[----:B------:R-:W-:Y:S02]  /*26e0*/  LEA R28, P5, R29, UR6, 0x2 ;  /* 0x000000061d1c7c11 */ /* 0x000fe4000f8a10ff */
[----:B------:R-:W-:Y:S02]  /*26f0*/  SEL R50, R30, RZ, !P4 ;  /* 0x000000ff1e327207 */ /* 0x000fe40006000000 */
[----:B------:R-:W-:Y:S01]  /*2700*/  SEL R51, R31, RZ, !P4 ;  /* 0x000000ff1f337207 */ /* 0x000fe20006000000 */
[----:B------:R-:W-:Y:S01]  /*2710*/  IMAD.WIDE R30, R49, 0x4, R32 ;  /* 0x00000004311e7825 */ /* 0x000fe200078e0220 */
[----:B------:R-:W-:-:S03]  /*2720*/  LEA.HI.X R29, R29, UR7, R52, 0x2, P5 ;  /* 0x000000071d1d7c11 */ /* 0x000fc6000a8f1434 */
[----:B------:R-:W-:Y:S01]  /*2730*/  IMAD.WIDE.U32 R32, R34, 0xc, R56 ;  /* 0x0000000c22207825 */ /* 0x000fe200078e0038 */
[----:B------:R-:W-:-:S03]  /*2740*/  IADD3 R57, P5, R50, 0x3, RZ ;  /* 0x0000000332397810 */ /* 0x000fc60007fbe0ff */
[----:B------:R-:W-:Y:S02]  /*2750*/  IMAD R35, R37, 0x1200, RZ ;  /* 0x0000120025237824 */ /* 0x000fe400078e02ff */
[----:B------:R-:W-:Y:S01]  /*2760*/  IMAD.X R62, RZ, RZ, R51, P5 ;  /* 0x000000ffff3e7224 */ /* 0x000fe200028e0633 */
[----:B------:R-:W-:Y:S01]  /*2770*/  ISETP.GE.AND P5, PT, R51, RZ, PT ;  /* 0x000000ff3300720c */ /* 0x000fe20003fa6270 */
[----:B------:R-:W-:-:S03]  /*2780*/  IMAD.WIDE R30, R35, 0x4, R30 ;  /* 0x00000004231e7825 */ /* 0x000fc600078e021e */
[----:B------:R-:W-:Y:S01]  /*2790*/  SEL R56, R57, R50, !P5 ;  /* 0x0000003239387207 */ /* 0x000fe20006800000 */
[----:B------:R-:W-:Y:S01]  /*27a0*/  IMAD.IADD R33, R55, 0x1, R33 ;  /* 0x0000000137217824 */ /* 0x000fe200078e0221 */
[----:B------:R-:W-:Y:S01]  /*27b0*/  SEL R51, R62, R51, !P5 ;  /* 0x000000333e337207 */ /* 0x000fe20006800000 */
[----:B------:R0:W2:Y:S01]  /*27c0*/  @!P3 LDG.E.EL R48, desc[UR4][R30.64] ;  /* 0x000000041e30b981 */ /* 0x0000a2000c2e1900 */
[----:B------:R-:W-:Y:S01]  /*27d0*/  IMAD.WIDE.U32 R62, R54, 0xc, R28 ;  /* 0x0000000c363e7825 */ /* 0x000fe200078e001c */
[----:B---3--:R-:W-:Y:S01]  /*27e0*/  SEL R57, R24, RZ, !P4 ;  /* 0x000000ff18397207 */ /* 0x008fe20006000000 */
[----:B------:R-:W1:Y:S02]  /*27f0*/  LDC.64 R28, c[0x0][0x2a0] ;  /* 0x0000a800ff1c7b82 */ /* 0x000e640000000a00 */
[----:B------:R-:W-:Y:S01]  /*2800*/  IMAD.WIDE R32, R49, 0x4, R32 ;  /* 0x0000000431207825 */ /* 0x000fe200078e0220 */
[----:B0-----:R-:W-:-:S03]  /*2810*/  LEA R30, P5, R56, UR6, 0x2 ;  /* 0x00000006381e7c11 */ /* 0x001fc6000f8a10ff */
[----:B------:R-:W-:Y:S01]  /*2820*/  IMAD.WIDE R52, R49, 0x4, R18 ;  /* 0x0000000431347825 */ /* 0x000fe200078e0212 */
[----:B------:R-:W-:Y:S02]  /*2830*/  LEA.HI.X R31, R56, UR7, R51, 0x2, P5 ;  /* 0x00000007381f7c11 */ /* 0x000fe4000a8f1433 */
[----:B------:R-:W-:Y:S02]  /*2840*/  SEL R56, R25, RZ, !P4 ;  /* 0x000000ff19387207 */ /* 0x000fe40006000000 */
[----:B------:R-:W-:Y:S01]  /*2850*/  IADD3 R24, P5, R57, 0x3, RZ ;  /* 0x0000000339187810 */ /* 0x000fe20007fbe0ff */
[----:B------:R-:W-:-:S04]  /*2860*/  IMAD.WIDE R18, R49, 0x4, R16 ;  /* 0x0000000431127825 */ /* 0x000fc800078e0210 */
[----:B------:R-:W-:Y:S02]  /*2870*/  IMAD.MOV.U32 R50, RZ, RZ, RZ ;  /* 0x000000ffff327224 */ /* 0x000fe400078e00ff */
[----:B------:R-:W-:-:S04]  /*2880*/  IMAD.WIDE R16, R35, 0x4, R32 ;  /* 0x0000000423107825 */ /* 0x000fc800078e0220 */
[----:B------:R-:W-:-:S04]  /*2890*/  IMAD.WIDE R52, R35, 0x4, R52 ;  /* 0x0000000423347825 */ /* 0x000fc800078e0234 */
[----:B------:R-:W-:Y:S01]  /*28a0*/  IMAD.X R33, RZ, RZ, R56, P5 ;  /* 0x000000ffff217224 */ /* 0x000fe200028e0638 */
[----:B------:R-:W-:Y:S01]  /*28b0*/  ISETP.GE.AND P5, PT, R56, RZ, PT ;  /* 0x000000ff3800720c */ /* 0x000fe20003fa6270 */
[----:B------:R0:W3:Y:S01]  /*28c0*/  @!P3 LDG.E.EL R50, desc[UR4][R52.64] ;  /* 0x000000043432b981 */ /* 0x0000e2000c2e1900 */
[----:B------:R-:W-:Y:S02]  /*28d0*/  IMAD.MOV.U32 R51, RZ, RZ, RZ ;  /* 0x000000ffff337224 */ /* 0x000fe400078e00ff */
[----:B------:R-:W-:Y:S01]  /*28e0*/  SEL R32, R24, R57, !P5 ;  /* 0x0000003918207207 */ /* 0x000fe20006800000 */
[----:B------:R-:W-:-:S03]  /*28f0*/  IMAD.WIDE R18, R35, 0x4, R18 ;  /* 0x0000000423127825 */ /* 0x000fc600078e0212 */
[----:B------:R4:W5:Y:S01]  /*2900*/  @!P3 LDG.E.EL R51, desc[UR4][R16.64] ;  /* 0x000000041033b981 */ /* 0x000962000c2e1900 */
[----:B------:R-:W-:Y:S01]  /*2910*/  IMAD.WIDE.U32 R24, R54, 0xc, R30 ;  /* 0x0000000c36187825 */ /* 0x000fe200078e001e */
[----:B------:R-:W-:-:S03]  /*2920*/  SEL R31, R33, R56, !P5 ;  /* 0x00000038211f7207 */ /* 0x000fc60006800000 */
[----:B0-----:R-:W-:Y:S01]  /*2930*/  IMAD.MOV.U32 R52, RZ, RZ, RZ ;  /* 0x000000ffff347224 */ /* 0x001fe200078e00ff */
[----:B------:R-:W-:Y:S01]  /*2940*/  LEA R56, P5, R32, UR6, 0x2 ;  /* 0x0000000620387c11 */ /* 0x000fe2000f8a10ff */
[----:B------:R-:W-:-:S03]  /*2950*/  IMAD.IADD R63, R63, 0x1, R60 ;  /* 0x000000013f3f7824 */ /* 0x000fc600078e023c */
[----:B------:R-:W-:Y:S01]  /*2960*/  LEA.HI.X R57, R32, UR7, R31, 0x2, P5 ;  /* 0x0000000720397c11 */ /* 0x000fe2000a8f141f */
[----:B------:R0:W2:Y:S01]  /*2970*/  @!P3 LDG.E.EL R52, desc[UR4][R18.64] ;  /* 0x000000041234b981 */ /* 0x0000a2000c2e1900 */
[----:B----4-:R-:W-:Y:S01]  /*2980*/  CS2R R16, SRZ ;  /* 0x0000000000107805 */ /* 0x010fe2000001ff00 */
[----:B-1----:R-:W-:Y:S01]  /*2990*/  IMAD.WIDE R30, R44, 0x8, R28 ;  /* 0x000000082c1e7825 */ /* 0x002fe200078e021c */
[----:B------:R-:W-:-:S03]  /*29a0*/  SEL R26, R26, RZ, !P4 ;  /* 0x000000ff1a1a7207 */ /* 0x000fc60006000000 */
[----:B------:R-:W-:Y:S01]  /*29b0*/  IMAD.WIDE R62, R58, 0x4, R62 ;  /* 0x000000043a3e7825 */ /* 0x000fe200078e023e */
[----:B0-----:R-:W-:-:S03]  /*29c0*/  CS2R R18, SRZ ;  /* 0x0000000000127805 */ /* 0x001fc6000001ff00 */
[----:B------:R-:W-:Y:S02]  /*29d0*/  IMAD.IADD R25, R60, 0x1, R25 ;  /* 0x000000013c197824 */ /* 0x000fe400078e0219 */
[----:B------:R-:W-:Y:S01]  /*29e0*/  IMAD.MOV.U32 R53, RZ, RZ, RZ ;  /* 0x000000ffff357224 */ /* 0x000fe200078e00ff */
[----:B------:R-:W4:Y:S01]  /*29f0*/  @!P3 LDG.E.EL.128 R16, desc[UR4][R30.64] ;  /* 0x000000041e10b981 */ /* 0x000f22000c2e1d00 */
[----:B------:R-:W-:Y:S01]  /*2a00*/  IMAD.WIDE R24, R58, 0x4, R24 ;  /* 0x000000043a187825 */ /* 0x000fe200078e0218 */
[----:B------:R-:W-:Y:S02]  /*2a10*/  SEL R61, R27, RZ, !P4 ;  /* 0x000000ff1b3d7207 */ /* 0x000fe40006000000 */
[----:B------:R-:W-:Y:S01]  /*2a20*/  IADD3 R33, P5, R26, 0x3, RZ ;  /* 0x000000031a217810 */ /* 0x000fe20007fbe0ff */
[----:B------:R-:W-:-:S04]  /*2a30*/  IMAD.WIDE R62, R59, 0x4, R62 ;  /* 0x000000043b3e7825 */ /* 0x000fc800078e023e */
[----:B------:R-:W-:Y:S01]  /*2a40*/  IMAD.MOV.U32 R35, RZ, RZ, RZ ;  /* 0x000000ffff237224 */ /* 0x000fe200078e00ff */
[----:B------:R0:W2:Y:S01]  /*2a50*/  @!P4 LDG.E.EL R53, desc[UR4][R62.64] ;  /* 0x000000043e35c981 */ /* 0x0000a2000c2e1900 */
[----:B------:R-:W-:-:S05]  /*2a60*/  IMAD.WIDE R24, R59, 0x4, R24 ;  /* 0x000000043b187825 */ /* 0x000fca00078e0218 */
[----:B------:R1:W2:Y:S01]  /*2a70*/  @!P4 LDG.E.EL R35, desc[UR4][R24.64] ;  /* 0x000000041823c981 */ /* 0x0002a2000c2e1900 */
[----:B0-----:R-:W-:Y:S01]  /*2a80*/  IMAD.X R62, RZ, RZ, R61, P5 ;  /* 0x000000ffff3e7224 */ /* 0x001fe200028e063d */
[----:B------:R-:W-:Y:S01]  /*2a90*/  ISETP.GE.AND P5, PT, R61, RZ, PT ;  /* 0x000000ff3d00720c */ /* 0x000fe20003fa6270 */
[----:B------:R-:W-:-:S03]  /*2aa0*/  IMAD.WIDE R28, R36, 0x8, R28 ;  /* 0x00000008241c7825 */ /* 0x000fc600078e021c */
[----:B------:R-:W-:Y:S02]  /*2ab0*/  SEL R33, R33, R26, !P5 ;  /* 0x0000001a21217207 */ /* 0x000fe40006800000 */
[----:B-1----:R-:W-:Y:S02]  /*2ac0*/  CS2R R24, SRZ ;  /* 0x0000000000187805 */ /* 0x002fe4000001ff00 */
[----:B------:R-:W-:-:S06]  /*2ad0*/  CS2R R26, SRZ ;  /* 0x00000000001a7805 */ /* 0x000fcc000001ff00 */
[----:B------:R-:W2:Y:S01]  /*2ae0*/  @!P3 LDG.E.EL.128 R24, desc[UR4][R28.64] ;  /* 0x000000041c18b981 */ /* 0x000ea2000c2e1d00 */
[----:B------:R-:W-:-:S04]  /*2af0*/  IMAD.WIDE.U32 R56, R54, 0xc, R56 ;  /* 0x0000000c36387825 */ /* 0x000fc800078e0038 */
[----:B------:R-:W-:Y:S02]  /*2b00*/  IMAD.IADD R57, R60, 0x1, R57 ;  /* 0x000000013c397824 */ /* 0x000fe400078e0239 */
[----:B------:R-:W-:-:S04]  /*2b10*/  IMAD.WIDE R56, R58, 0x4, R56 ;  /* 0x000000043a387825 */ /* 0x000fc800078e0238 */
[----:B------:R-:W-:Y:S02]  /*2b20*/  IMAD.MOV.U32 R32, RZ, RZ, RZ ;  /* 0x000000ffff207224 */ /* 0x000fe400078e00ff */
[----:B------:R-:W-:Y:S01]  /*2b30*/  IMAD.WIDE R56, R59, 0x4, R56 ;  /* 0x000000043b387825 */ /* 0x000fe200078e0238 */
[----:B------:R-:W-:-:S04]  /*2b40*/  SEL R62, R62, R61, !P5 ;  /* 0x0000003d3e3e7207 */ /* 0x000fc80006800000 */
[----:B------:R0:W3:Y:S02]  /*2b50*/  @!P4 LDG.E.EL R32, desc[UR4][R56.64] ;  /* 0x000000043820c981 */ /* 0x0000e4000c2e1900 */
[----:B0-----:R-:W-:-:S04]  /*2b60*/  LEA R56, P5, R33, UR6, 0x2 ;  /* 0x0000000621387c11 */ /* 0x001fc8000f8a10ff */
[----:B------:R-:W-:Y:S02]  /*2b70*/  LEA.HI.X R57, R33, UR7, R62, 0x2, P5 ;  /* 0x0000000721397c11 */ /* 0x000fe4000a8f143e */
[----:B------:R-:W-:Y:S01]  /*2b80*/  SEL R62, R15, RZ, !P0 ;  /* 0x000000ff0f3e7207 */ /* 0x000fe20004000000 */
[----:B------:R-:W-:Y:S01]  /*2b90*/  IMAD.WIDE.U32 R56, R54, 0xc, R56 ;  /* 0x0000000c36387825 */ /* 0x000fe200078e0038 */
[----:B------:R-:W-:-:S03]  /*2ba0*/  SEL R23, R23, RZ, !P0 ;  /* 0x000000ff17177207 */ /* 0x000fc60004000000 */
[----:B------:R-:W-:Y:S01]  /*2bb0*/  FADD R39, -R62, R39 ;  /* 0x000000273e277221 */ /* 0x000fe20000000100 */
[----:B------:R-:W-:-:S03]  /*2bc0*/  IMAD.IADD R57, R60, 0x1, R57 ;  /* 0x000000013c397824 */ /* 0x000fc600078e0239 */
[----:B------:R-:W-:Y:S01]  /*2bd0*/  FFMA R23, R39, R23, R62 ;  /* 0x0000001727177223 */ /* 0x000fe2000000003e */
[----:B------:R-:W-:-:S04]  /*2be0*/  IMAD.WIDE R56, R58, 0x4, R56 ;  /* 0x000000043a387825 */ /* 0x000fc800078e0238 */
[----:B------:R-:W-:Y:S02]  /*2bf0*/  IMAD.MOV.U32 R33, RZ, RZ, RZ ;  /* 0x000000ffff217224 */ /* 0x000fe400078e00ff */
[----:B------:R-:W-:-:S05]  /*2c00*/  IMAD.WIDE R56, R59, 0x4, R56 ;  /* 0x000000043b387825 */ /* 0x000fca00078e0238 */
[----:B------:R0:W3:Y:S01]  /*2c10*/  @!P4 LDG.E.EL R33, desc[UR4][R56.64] ;  /* 0x000000043821c981 */ /* 0x0000e2000c2e1900 */
[----:B----4-:R-:W-:Y:S02]  /*2c20*/  SEL R16, R16, RZ, !P3 ;  /* 0x000000ff10107207 */ /* 0x010fe40005800000 */
[----:B------:R-:W-:Y:S02]  /*2c30*/  SEL R17, R17, RZ, !P3 ;  /* 0x000000ff11117207 */ /* 0x000fe40005800000 */
[----:B------:R-:W-:Y:S02]  /*2c40*/  IADD3 R39, P5, R16, 0x3, RZ ;  /* 0x0000000310277810 */ /* 0x000fe40007fbe0ff */
[----:B------:R-:W-:-:S03]  /*2c50*/  SEL R18, R18, RZ, !P3 ;  /* 0x000000ff12127207 */ /* 0x000fc60005800000 */
[----:B------:R-:W-:Y:S01]  /*2c60*/  IMAD.X R62, RZ, RZ, R17, P5 ;  /* 0x000000ffff3e7224 */ /* 0x000fe200028e0611 */
[----:B------:R-:W-:Y:S02]  /*2c70*/  ISETP.GE.AND P5, PT, R17, RZ, PT ;  /* 0x000000ff1100720c */ /* 0x000fe40003fa6270 */
[----:B0-----:R-:W-:Y:S02]  /*2c80*/  SEL R56, R19, RZ, !P3 ;  /* 0x000000ff13387207 */ /* 0x001fe40005800000 */
[----:B------:R-:W-:Y:S02]  /*2c90*/  SEL R39, R39, R16, !P5 ;  /* 0x0000001027277207 */ /* 0x000fe40006800000 */
[----:B------:R-:W-:Y:S02]  /*2ca0*/  SEL R62, R62, R17, !P5 ;  /* 0x000000113e3e7207 */ /* 0x000fe40006800000 */
[----:B------:R-:W-:-:S05]  /*2cb0*/  IADD3 R19, P5, R18, 0x3, RZ ;  /* 0x0000000312137810 */ /* 0x000fca0007fbe0ff */
[----:B------:R-:W-:Y:S01]  /*2cc0*/  IMAD.X R15, RZ, RZ, R56, P5 ;  /* 0x000000ffff0f7224 */ /* 0x000fe200028e0638 */
[----:B------:R-:W-:-:S04]  /*2cd0*/  ISETP.GE.AND P5, PT, R56, RZ, PT ;  /* 0x000000ff3800720c */ /* 0x000fc80003fa6270 */
[----:B------:R-:W-:Y:S02]  /*2ce0*/  SEL R19, R19, R18, !P5 ;  /* 0x0000001213137207 */ /* 0x000fe40006800000 */
[----:B--2---:R-:W-:Y:S02]  /*2cf0*/  SEL R16, R24, RZ, !P3 ;  /* 0x000000ff18107207 */ /* 0x004fe40005800000 */
[----:B------:R-:W-:Y:S02]  /*2d00*/  SEL R24, R15, R56, !P5 ;  /* 0x000000380f187207 */ /* 0x000fe40006800000 */
[----:B------:R-:W-:Y:S02]  /*2d10*/  SEL R25, R25, RZ, !P3 ;  /* 0x000000ff19197207 */ /* 0x000fe40005800000 */
[----:B------:R-:W-:Y:S02]  /*2d20*/  IADD3 R17, P5, R16, 0x3, RZ ;  /* 0x0000000310117810 */ /* 0x000fe40007fbe0ff */
[----:B------:R-:W-:-:S03]  /*2d30*/  SEL R26, R26, RZ, !P3 ;  /* 0x000000ff1a1a7207 */ /* 0x000fc60005800000 */
[----:B------:R-:W-:Y:S01]  /*2d40*/  IMAD.X R18, RZ, RZ, R25, P5 ;  /* 0x000000ffff127224 */ /* 0x000fe200028e0619 */
[----:B------:R-:W-:Y:S02]  /*2d50*/  ISETP.GE.AND P5, PT, R25, RZ, PT ;  /* 0x000000ff1900720c */ /* 0x000fe40003fa6270 */
[----:B------:R-:W-:Y:S02]  /*2d60*/  SEL R27, R27, RZ, !P3 ;  /* 0x000000ff1b1b7207 */ /* 0x000fe40005800000 */
[----:B------:R-:W-:Y:S02]  /*2d70*/  SEL R17, R17, R16, !P5 ;  /* 0x0000001011117207 */ /* 0x000fe40006800000 */
        /* <DEDUP_REMOVED lines=10> */
[----:B------:R-:W-:-:S04]  /*2e20*/  LEA R26, P5, R17, UR6, 0x2 ;  /* 0x00000006111a7c11 */ /* 0x000fc8000f8a10ff */
[----:B------:R-:W-:Y:S02]  /*2e30*/  LEA.HI.X R27, R17, UR7, R18, 0x2, P5 ;  /* 0x00000007111b7c11 */ /* 0x000fe4000a8f1412 */
[C---:B------:R-:W-:Y:S02]  /*2e40*/  LEA R24, P5, R15.reuse, UR6, 0x2 ;  /* 0x000000060f187c11 */ /* 0x040fe4000f8a10ff */
[----:B------:R-:W-:Y:S02]  /*2e50*/  CS2R R18, SRZ ;  /* 0x0000000000127805 */ /* 0x000fe4000001ff00 */
[----:B------:R-:W-:Y:S02]  /*2e60*/  LEA.HI.X R25, R15, UR7, R16, 0x2, P5 ;  /* 0x000000070f197c11 */ /* 0x000fe4000a8f1410 */
[----:B------:R-:W-:-:S06]  /*2e70*/  CS2R R16, SRZ ;  /* 0x0000000000107805 */ /* 0x000fcc000001ff00 */
[----:B------:R-:W2:Y:S02]  /*2e80*/  @!P4 LDG.E.EL.128 R16, desc[UR4][R30.64] ;  /* 0x000000041e10c981 */ /* 0x000ea4000c2e1d00 */
[----:B--2---:R-:W-:Y:S02]  /*2e90*/  SEL R16, R16, RZ, !P4 ;  /* 0x000000ff10107207 */ /* 0x004fe40006000000 */
        /* <DEDUP_REMOVED lines=10> */
[----:B------:R-:W-:Y:S02]  /*2f40*/  ISETP.GE.AND P5, PT, R18, RZ, PT ;  /* 0x000000ff1200720c */ /* 0x000fe40003fa6270 */
[----:B------:R-:W-:Y:S02]  /*2f50*/  CS2R R16, SRZ ;  /* 0x0000000000107805 */ /* 0x000fe4000001ff00 */
[----:B------:R-:W-:Y:S02]  /*2f60*/  SEL R39, R39, R18, !P5 ;  /* 0x0000001227277207 */ /* 0x000fe40006800000 */
[----:B------:R-:W-:-:S06]  /*2f70*/  CS2R R18, SRZ ;  /* 0x0000000000127805 */ /* 0x000fcc000001ff00 */
[----:B------:R-:W2:Y:S01]  /*2f80*/  @!P4 LDG.E.EL.128 R16, desc[UR4][R28.64] ;  /* 0x000000041c10c981 */ /* 0x000ea2000c2e1d00 */
[----:B------:R-:W-:-:S04]  /*2f90*/  IMAD.WIDE.U32 R56, R34, 0xc, R56 ;  /* 0x0000000c22387825 */ /* 0x000fc800078e0038 */
[----:B------:R-:W-:-:S04]  /*2fa0*/  IMAD.WIDE.U32 R62, R34, 0xc, R62 ;  /* 0x0000000c223e7825 */ /* 0x000fc800078e003e */
[----:B------:R-:W-:-:S04]  /*2fb0*/  IMAD.WIDE.U32 R26, R34, 0xc, R26 ;  /* 0x0000000c221a7825 */ /* 0x000fc800078e001a */
[----:B------:R-:W-:Y:S01]  /*2fc0*/  IMAD.WIDE.U32 R24, R34, 0xc, R24 ;  /* 0x0000000c22187825 */ /* 0x000fe200078e0018 */
[----:B------:R-:W-:-:S03]  /*2fd0*/  SEL R64, R64, R15, !P5 ;  /* 0x0000000f40407207 */ /* 0x000fc60006800000 */
[C---:B------:R-:W-:Y:S02]  /*2fe0*/  IMAD.IADD R57, R55.reuse, 0x1, R57 ;  /* 0x0000000137397824 */ /* 0x040fe400078e0239 */
[C---:B------:R-:W-:Y:S02]  /*2ff0*/  IMAD.IADD R31, R55.reuse, 0x1, R63 ;  /* 0x00000001371f7824 */ /* 0x040fe400078e023f */
[C---:B------:R-:W-:Y:S02]  /*3000*/  IMAD.IADD R27, R55.reuse, 0x1, R27 ;  /* 0x00000001371b7824 */ /* 0x040fe400078e021b */
[----:B------:R-:W-:Y:S02]  /*3010*/  IMAD.IADD R25, R55, 0x1, R25 ;  /* 0x0000000137197824 */ /* 0x000fe400078e0219 */
[----:B------:R-:W-:Y:S02]  /*3020*/  IMAD.MOV.U32 R30, RZ, RZ, R62 ;  /* 0x000000ffff1e7224 */ /* 0x000fe400078e003e */
[----:B------:R-:W-:-:S04]  /*3030*/  IMAD.WIDE R56, R49, 0x4, R56 ;  /* 0x0000000431387825 */ /* 0x000fc800078e0238 */
[----:B------:R-:W-:-:S04]  /*3040*/  IMAD.WIDE R30, R49, 0x4, R30 ;  /* 0x00000004311e7825 */ /* 0x000fc800078e021e */
[----:B------:R-:W-:Y:S01]  /*3050*/  IMAD.MOV.U32 R61, RZ, RZ, RZ ;  /* 0x000000ffff3d7224 */ /* 0x000fe200078e00ff */
        /* <DEDUP_REMOVED lines=9> */
[----:B------:R-:W-:Y:S01]  /*30f0*/  IADD3 R15, P5, R34, 0x3, RZ ;  /* 0x00000003220f7810 */ /* 0x000fe20007fbe0ff */
[----:B------:R-:W-:-:S04]  /*3100*/  IMAD.WIDE R18, R49, 0x4, R26 ;  /* 0x0000000431127825 */ /* 0x000fc800078e021a */
[----:B------:R-:W-:Y:S01]  /*3110*/  IMAD.X R70, RZ, RZ, R67, P5 ;  /* 0x000000ffff467224 */ /* 0x000fe200028e0643 */
[----:B------:R-:W-:Y:S01]  /*3120*/  ISETP.GE.AND P5, PT, R67, RZ, PT ;  /* 0x000000ff4300720c */ /* 0x000fe20003fa6270 */
[----:B------:R-:W-:-:S03]  /*3130*/  IMAD.WIDE R16, R49, 0x4, R24 ;  /* 0x0000000431107825 */ /* 0x000fc600078e0218 */
[----:B------:R-:W-:Y:S01]  /*3140*/  SEL R49, R15, R34, !P5 ;  /* 0x000000220f317207 */ /* 0x000fe20006800000 */
[----:B------:R-:W-:Y:S01]  /*3150*/  IMAD R15, R37, 0x1200, RZ ;  /* 0x00001200250f7824 */ /* 0x000fe200078e02ff */
[----:B------:R-:W-:-:S03]  /*3160*/  SEL R70, R70, R67, !P5 ;  /* 0x0000004346467207 */ /* 0x000fc60006800000 */
[----:B------:R-:W-:Y:S01]  /*3170*/  IMAD.WIDE R24, R15, 0x4, R56 ;  /* 0x000000040f187825 */ /* 0x000fe200078e0238 */
[----:B------:R-:W-:-:S03]  /*3180*/  LEA R56, P5, R65, UR6, 0x2 ;  /* 0x0000000641387c11 */ /* 0x000fc6000f8a10ff */
[----:B------:R-:W-:Y:S01]  /*3190*/  IMAD.WIDE R62, R15, 0x4, R30 ;  /* 0x000000040f3e7825 */ /* 0x000fe200078e021e */
[----:B------:R-:W-:Y:S01]  /*31a0*/  LEA.HI.X R57, R65, UR7, R66, 0x2, P5 ;  /* 0x0000000741397c11 */ /* 0x000fe2000a8f1442 */
[----:B------:R-:W0:Y:S01]  /*31b0*/  LDC.64 R30, c[0x0][0x2c0] ;  /* 0x0000b000ff1e7b82 */ /* 0x000e220000000a00 */
[C---:B------:R-:W-:Y:S01]  /*31c0*/  LEA R28, P5, R64.reuse, UR6, 0x2 ;  /* 0x00000006401c7c11 */ /* 0x040fe2000f8a10ff */
[----:B------:R-:W-:Y:S01]  /*31d0*/  IMAD.MOV.U32 R34, RZ, RZ, RZ ;  /* 0x000000ffff227224 */ /* 0x000fe200078e00ff */
[----:B------:R-:W2:Y:S02]  /*31e0*/  @!P3 LDG.E.EL R61, desc[UR4][R62.64] ;  /* 0x000000043e3db981 */ /* 0x000ea4000c2e1900 */
[----:B------:R-:W-:Y:S02]  /*31f0*/  LEA.HI.X R29, R64, UR7, R39, 0x2, P5 ;  /* 0x00000007401d7c11 */ /* 0x000fe4000a8f1427 */
[----:B------:R-:W-:Y:S01]  /*3200*/  LEA R26, P5, R55, UR6, 0x2 ;  /* 0x00000006371a7c11 */ /* 0x000fe2000f8a10ff */
[----:B------:R1:W4:Y:S01]  /*3210*/  @!P3 LDG.E.EL R34, desc[UR4][R24.64] ;  /* 0x000000041822b981 */ /* 0x000322000c2e1900 */
[----:B------:R-:W-:-:S02]  /*3220*/  LOP3.LUT R39, R6, 0xfffffe00, RZ, 0xc0, !PT ;  /* 0xfffffe0006277812 */ /* 0x000fc400078ec0ff */
[----:B------:R-:W-:Y:S02]  /*3230*/  LEA.HI.X R27, R55, UR7, R68, 0x2, P5 ;  /* 0x00000007371b7c11 */ /* 0x000fe4000a8f1444 */
[----:B-1----:R-:W-:-:S04]  /*3240*/  LEA R24, P5, R49, UR6, 0x2 ;  /* 0x0000000631187c11 */ /* 0x002fc8000f8a10ff */
[----:B------:R-:W-:Y:S02]  /*3250*/  LEA.HI.X R25, R49, UR7, R70, 0x2, P5 ;  /* 0x0000000731197c11 */ /* 0x000fe4000a8f1446 */
[----:B------:R-:W-:Y:S02]  /*3260*/  CS2R R62, SRZ ;  /* 0x00000000003e7805 */ /* 0x000fe4000001ff00 */
[----:B------:R-:W-:Y:S01]  /*3270*/  ISETP.NE.AND P5, PT, R39, 0x600, PT ;  /* 0x000006002700780c */ /* 0x000fe20003fa5270 */
[----:B0-----:R-:W-:Y:S01]  /*3280*/  IMAD.WIDE R64, R8, 0x8, R30 ;  /* 0x0000000808407825 */ /* 0x001fe200078e021e */
[----:B------:R-:W-:Y:S01]  /*3290*/  P2R R13, PR, RZ, 0x2 ;  /* 0x00000002ff0d7803 */ /* 0x000fe20000000000 */
[----:B------:R-:W-:-:S10]  /*32a0*/  ULDC.64 UR6, c[0x0][0x2d0] ;  /* 0x0000b40000067ab9 */ /* 0x000fd40000000a00 */
[----:B------:R-:W2:Y:S01]  /*32b0*/  @!P5 LDG.E.EL.64 R62, desc[UR4][R64.64] ;  /* 0x00000004403ed981 */ /* 0x000ea2000c2e1b00 */
[----:B------:R-:W-:Y:S02]  /*32c0*/  IMAD.MOV.U32 R55, RZ, RZ, RZ ;  /* 0x000000ffff377224 */ /* 0x000fe400078e00ff */
[----:B------:R-:W-:-:S05]  /*32d0*/  IMAD.WIDE R16, R15, 0x4, R16 ;  /* 0x000000040f107825 */ /* 0x000fca00078e0210 */
[----:B------:R0:W3:Y:S01]  /*32e0*/  @!P3 LDG.E.EL R55, desc[UR4][R16.64] ;  /* 0x000000041037b981 */ /* 0x0000e2000c2e1900 */
[----:B------:R-:W-:Y:S01]  /*32f0*/  IMAD.WIDE.U32 R56, R54, 0xc, R56 ;  /* 0x0000000c36387825 */ /* 0x000fe200078e0038 */
[----:B0-----:R-:W0:Y:S03]  /*3300*/  LDC.64 R16, c[0x0][0x2a8] ;  /* 0x0000aa00ff107b82 */ /* 0x001e260000000a00 */
[----:B------:R-:W-:Y:S02]  /*3310*/  IMAD.IADD R57, R60, 0x1, R57 ;  /* 0x000000013c397824 */ /* 0x000fe400078e0239 */
[----:B------:R-:W-:-:S04]  /*3320*/  IMAD.WIDE.U32 R26, R54, 0xc, R26 ;  /* 0x0000000c361a7825 */ /* 0x000fc800078e001a */
[----:B------:R-:W-:Y:S02]  /*3330*/  IMAD.IADD R27, R60, 0x1, R27 ;  /* 0x000000013c1b7824 */ /* 0x000fe400078e021b */
[----:B------:R-:W-:-:S04]  /*3340*/  IMAD.WIDE R18, R15, 0x4, R18 ;  /* 0x000000040f127825 */ /* 0x000fc800078e0212 */
[----:B------:R-:W-:Y:S02]  /*3350*/  IMAD.MOV.U32 R15, RZ, RZ, RZ ;  /* 0x000000ffff0f7224 */ /* 0x000fe400078e00ff */
[----:B------:R-:W-:-:S04]  /*3360*/  IMAD.WIDE R26, R58, 0x4, R26 ;  /* 0x000000043a1a7825 */ /* 0x000fc800078e021a */
[----:B------:R-:W-:Y:S01]  /*3370*/  IMAD.WIDE.U32 R24, R54, 0xc, R24 ;  /* 0x0000000c36187825 */ /* 0x000fe200078e0018 */
[----:B------:R1:W3:Y:S03]  /*3380*/  @!P3 LDG.E.EL R15, desc[UR4][R18.64] ;  /* 0x00000004120fb981 */ /* 0x0002e6000c2e1900 */
[----:B------:R-:W-:Y:S01]  /*3390*/  IMAD.WIDE R64, R59, 0x4, R26 ;  /* 0x000000043b407825 */ /* 0x000fe200078e021a */
[----:B------:R-:W-:-:S03]  /*33a0*/  CS2R R26, SRZ ;  /* 0x00000000001a7805 */ /* 0x000fc6000001ff00 */
[----:B-1----:R-:W-:Y:S02]  /*33b0*/  IMAD.IADD R19, R60, 0x1, R25 ;  /* 0x000000013c137824 */ /* 0x002fe400078e0219 */
[----:B------:R-:W-:Y:S01]  /*33c0*/  IMAD.MOV.U32 R18, RZ, RZ, R24 ;  /* 0x000000ffff127224 */ /* 0x000fe200078e0018 */
[----:B------:R-:W-:-:S03]  /*33d0*/  CS2R R24, SRZ ;  /* 0x0000000000187805 */ /* 0x000fc6000001ff00 */
[----:B------:R-:W-:Y:S01]  /*33e0*/  IMAD.WIDE R18, R58, 0x4, R18 ;  /* 0x000000043a127825 */ /* 0x000fe200078e0212 */
[----:B--2---:R-:W-:Y:S02]  /*33f0*/  SEL R62, R62, RZ, !P5 ;  /* 0x000000ff3e3e7207 */ /* 0x004fe40006800000 */
[----:B------:R-:W-:Y:S02]  /*3400*/  SEL R66, R63, RZ, !P5 ;  /* 0x000000ff3f427207 */ /* 0x000fe40006800000 */
[----:B------:R-:W-:Y:S02]  /*3410*/  IADD3 R49, P1, R62, 0x6, RZ ;  /* 0x000000063e317810 */ /* 0x000fe40007f3e0ff */
[----:B------:R-:W-:-:S04]  /*3420*/  ISETP.GE.AND P6, PT, R66, RZ, PT ;  /* 0x000000ff4200720c */ /* 0x000fc80003fc6270 */
[----:B------:R-:W-:Y:S01]  /*3430*/  SEL R49, R49, R62, !P6 ;  /* 0x0000003e31317207 */ /* 0x000fe20007000000 */
[----:B------:R-:W-:-:S04]  /*3440*/  IMAD.WIDE R62, R58, 0x4, R56 ;  /* 0x000000043a3e7825 */ /* 0x000fc800078e0238 */
[----:B------:R-:W-:-:S04]  /*3450*/  IMAD.WIDE.U32 R56, R54, 0xc, R28 ;  /* 0x0000000c36387825 */ /* 0x000fc800078e001c */
[----:B------:R-:W-:Y:S01]  /*3460*/  IMAD.WIDE R28, R59, 0x4, R62 ;  /* 0x000000043b1c7825 */ /* 0x000fe200078e023e */
[----:B------:R-:W-:-:S03]  /*3470*/  CS2R R62, SRZ ;  /* 0x00000000003e7805 */ /* 0x000fc6000001ff00 */
[----:B------:R-:W-:-:S03]  /*3480*/  IMAD.IADD R57, R60, 0x1, R57 ;  /* 0x000000013c397824 */ /* 0x000fc600078e0239 */
[----:B------:R0:W2:Y:S01]  /*3490*/  @!P4 LDG.E.EL R62, desc[UR4][R28.64] ;  /* 0x000000041c3ec981 */ /* 0x0000a2000c2e1900 */
[----:B------:R-:W-:-:S04]  /*34a0*/  IMAD.WIDE R56, R58, 0x4, R56 ;  /* 0x000000043a387825 */ /* 0x000fc800078e0238 */
[----:B------:R-:W-:Y:S02]  /*34b0*/  IMAD.MOV.U32 R54, RZ, RZ, RZ ;  /* 0x000000ffff367224 */ /* 0x000fe400078e00ff */
[----:B0-----:R-:W-:-:S04]  /*34c0*/  IMAD.WIDE R28, R44, 0x4, R16 ;  /* 0x000000042c1c7825 */ /* 0x001fc800078e0210 */
[----:B------:R-:W-:Y:S01]  /*34d0*/  IMAD.WIDE R56, R59, 0x4, R56 ;  /* 0x000000043b387825 */ /* 0x000fe200078e0238 */
[----:B------:R-:W5:Y:S01]  /*34e0*/  @!P3 LDG.E.EL.128 R24, desc[UR4][R28.64] ;  /* 0x000000041c18b981 */ /* 0x000f62000c2e1d00 */
[----:B------:R-:W-:-:S03]  /*34f0*/  CS2R R16, SRZ ;  /* 0x0000000000107805 */ /* 0x000fc6000001ff00 */
[----:B------:R0:W5:Y:S02]  /*3500*/  @!P4 LDG.E.EL R54, desc[UR4][R56.64] ;  /* 0x000000043836c981 */ /* 0x000164000c2e1900 */
[----:B0-----:R-:W-:Y:S01]  /*3510*/  IMAD.WIDE R56, R59, 0x4, R18 ;  /* 0x000000043b387825 */ /* 0x001fe200078e0212 */
[----:B------:R-:W-:-:S06]  /*3520*/  CS2R R18, SRZ ;  /* 0x0000000000127805 */ /* 0x000fcc000001ff00 */
[----:B------:R0:W5:Y:S01]  /*3530*/  @!P4 LDG.E.EL.128 R16, desc[UR4][R28.64] ;  /* 0x000000041c10c981 */ /* 0x000162000c2e1d00 */
[----:B------:R-:W-:Y:S02]  /*3540*/  SEL R48, R48, RZ, !P3 ;  /* 0x000000ff30307207 */ /* 0x000fe40005800000 */
[----:B----4-:R-:W-:Y:S02]  /*3550*/  SEL R59, R34, RZ, !P3 ;  /* 0x000000ff223b7207 */ /* 0x010fe40005800000 */
[----:B---3--:R-:W-:Y:S02]  /*3560*/  SEL R50, R50, RZ, !P3 ;  /* 0x000000ff32327207 */ /* 0x008fe40005800000 */
[----:B------:R-:W-:Y:S01]  /*3570*/  SEL R61, R61, RZ, !P3 ;  /* 0x000000ff3d3d7207 */ /* 0x000fe20005800000 */
[----:B------:R-:W-:Y:S02]  /*3580*/  IMAD.MOV.U32 R58, RZ, RZ, RZ ;  /* 0x000000ffff3a7224 */ /* 0x000fe400078e00ff */
[----:B------:R-:W-:Y:S01]  /*3590*/  FADD R59, -R48, R59 ;  /* 0x0000003b303b7221 */ /* 0x000fe20000000100 */
[----:B0-----:R-:W0:Y:S01]  /*35a0*/  LDC.64 R28, c[0x0][0x280] ;  /* 0x0000a000ff1c7b82 */ /* 0x001e220000000a00 */
[----:B------:R-:W-:-:S02]  /*35b0*/  FADD R61, -R50, R61 ;  /* 0x0000003d323d7221 */ /* 0x000fc40000000100 */
[----:B------:R1:W3:Y:S01]  /*35c0*/  @!P4 LDG.E.EL R58, desc[UR4][R56.64] ;  /* 0x00000004383ac981 */ /* 0x0002e2000c2e1900 */
[----:B------:R-:W-:Y:S01]  /*35d0*/  SEL R15, R15, RZ, !P3 ;  /* 0x000000ff0f0f7207 */ /* 0x000fe20005800000 */
[----:B------:R-:W-:Y:S01]  /*35e0*/  IMAD.MOV.U32 R60, RZ, RZ, RZ ;  /* 0x000000ffff3c7224 */ /* 0x000fe200078e00ff */
[----:B------:R-:W-:Y:S02]  /*35f0*/  SEL R52, R52, RZ, !P3 ;  /* 0x000000ff34347207 */ /* 0x000fe40005800000 */
[----:B------:R-:W-:Y:S02]  /*3600*/  SEL R55, R55, RZ, !P3 ;  /* 0x000000ff37377207 */ /* 0x000fe40005800000 */
[----:B------:R-:W-:Y:S01]  /*3610*/  SEL R53, R53, RZ, !P4 ;  /* 0x000000ff35357207 */ /* 0x000fe20006000000 */
[----:B------:R-:W4:Y:S02]  /*3620*/  @!P4 LDG.E.EL R60, desc[UR4][R64.64] ;  /* 0x00000004403cc981 */ /* 0x000f24000c2e1900 */
[----:B------:R-:W-:Y:S01]  /*3630*/  FADD R55, -R52, R55 ;  /* 0x0000003734377221 */ /* 0x000fe20000000100 */
[----:B--2---:R-:W-:-:S02]  /*3640*/  SEL R62, R62, RZ, !P4 ;  /* 0x000000ff3e3e7207 */ /* 0x004fc40006000000 */
[----:B-----5:R-:W-:Y:S02]  /*3650*/  SEL R24, R24, RZ, !P3 ;  /* 0x000000ff18187207 */ /* 0x020fe40005800000 */
[----:B------:R-:W-:-:S03]  /*3660*/  SEL R25, R25, RZ, !P3 ;  /* 0x000000ff19197207 */ /* 0x000fc60005800000 */
[----:B------:R-:W-:Y:S01]  /*3670*/  FFMA R48, R59, R24, R48 ;  /* 0x000000183b307223 */ /* 0x000fe20000000030 */
[----:B------:R-:W-:Y:S01]  /*3680*/  SEL R24, R51, RZ, !P3 ;  /* 0x000000ff33187207 */ /* 0x000fe20005800000 */
[----:B-1----:R-:W-:Y:S02]  /*3690*/  FFMA R56, R61, R25, R50 ;  /* 0x000000193d387223 */ /* 0x002fe40000000032 */
[----:B------:R-:W1:Y:S01]  /*36a0*/  LDC.64 R50, c[0x0][0x2b0] ;  /* 0x0000ac00ff327b82 */ /* 0x000e620000000a00 */
[----:B------:R-:W-:Y:S01]  /*36b0*/  SEL R34, R26, RZ, !P3 ;  /* 0x000000ff1a227207 */ /* 0x000fe20005800000 */
[----:B------:R-:W-:Y:S01]  /*36c0*/  FADD R15, -R24, R15 ;  /* 0x0000000f180f7221 */ /* 0x000fe20000000100 */
[----:B------:R-:W-:Y:S01]  /*36d0*/  SEL R27, R27, RZ, !P3 ;  /* 0x000000ff1b1b7207 */ /* 0x000fe20005800000 */
[----:B------:R-:W-:Y:S02]  /*36e0*/  FADD R26, -R53, R62 ;  /* 0x0000003e351a7221 */ /* 0x000fe40000000100 */
[----:B------:R-:W-:Y:S01]  /*36f0*/  FFMA R62, R15, R34, R24 ;  /* 0x000000220f3e7223 */ /* 0x000fe20000000018 */
[----:B------:R-:W-:-:S02]  /*3700*/  VIADD R15, R6, 0xfffffc00 ;  /* 0xfffffc00060f7836 */ /* 0x000fc40000000000 */
[----:B------:R-:W-:Y:S01]  /*3710*/  FFMA R34, R55, R27, R52 ;  /* 0x0000001b37227223 */ /* 0x000fe20000000034 */
[----:B------:R-:W-:Y:S01]  /*3720*/  SEL R16, R16, RZ, !P4 ;  /* 0x000000ff10107207 */ /* 0x000fe20006000000 */
[----:B------:R-:W-:-:S04]  /*3730*/  IMAD R15, R15, 0x40, R14 ;  /* 0x000000400f0f7824 */ /* 0x000fc800078e020e */
[----:B------:R-:W-:Y:S01]  /*3740*/  FFMA R52, R26, R16, R53 ;  /* 0x000000101a347223 */ /* 0x000fe20000000035 */
[----:B------:R-:W-:Y:S02]  /*3750*/  SEL R16, R35, RZ, !P4 ;  /* 0x000000ff23107207 */ /* 0x000fe40006000000 */
[----:B------:R-:W-:Y:S02]  /*3760*/  SEL R35, R54, RZ, !P4 ;  /* 0x000000ff36237207 */ /* 0x000fe40006000000 */
[----:B------:R-:W-:Y:S02]  /*3770*/  CS2R R24, SRZ ;  /* 0x0000000000187805 */ /* 0x000fe4000001ff00 */
[----:B------:R-:W-:Y:S02]  /*3780*/  SEL R17, R17, RZ, !P4 ;  /* 0x000000ff11117207 */ /* 0x000fe40006000000 */
[----:B------:R-:W-:Y:S01]  /*3790*/  CS2R R26, SRZ ;  /* 0x00000000001a7805 */ /* 0x000fe2000001ff00 */
[----:B0-----:R-:W-:-:S04]  /*37a0*/  IMAD.WIDE R54, R15, 0x4, R28 ;  /* 0x000000040f367825 */ /* 0x001fc800078e021c */
[----:B------:R-:W-:Y:S01]  /*37b0*/  FADD R35, -R16, R35 ;  /* 0x0000002310237221 */ /* 0x000fe20000000100 */
[----:B------:R-:W-:-:S03]  /*37c0*/  IMAD.MOV.U32 R15, RZ, RZ, RZ ;  /* 0x000000ffff0f7224 */ /* 0x000fc600078e00ff */
[----:B------:R-:W-:Y:S01]  /*37d0*/  FFMA R53, R35, R17, R16 ;  /* 0x0000001123357223 */ /* 0x000fe20000000010 */
[----:B-1----:R-:W-:Y:S01]  /*37e0*/  IMAD.WIDE R16, R8, 0x4, R50 ;  /* 0x0000000408107825 */ /* 0x002fe200078e0232 */
[----:B------:R0:W2:Y:S04]  /*37f0*/  @!P3 LDG.E.128 R24, desc[UR4][R54.64] ;  /* 0x000000043618b981 */ /* 0x0000a8000c1e1d00 */
[----:B------:R-:W5:Y:S01]  /*3800*/  @!P3 LDG.E.EL R15, desc[UR4][R16.64] ;  /* 0x00000004100fb981 */ /* 0x000f62000c2e1900 */
[----:B------:R-:W-:Y:S01]  /*3810*/  IMAD.X R39, RZ, RZ, R66, P1 ;  /* 0x000000ffff277224 */ /* 0x000fe200008e0642 */
[----:B------:R-:W-:Y:S02]  /*3820*/  SEL R35, R32, RZ, !P4 ;  /* 0x000000ff20237207 */ /* 0x000fe40006000000 */
[----:B----4-:R-:W-:-:S02]  /*3830*/  SEL R60, R60, RZ, !P4 ;  /* 0x000000ff3c3c7207 */ /* 0x010fc40006000000 */
[----:B------:R-:W-:Y:S01]  /*3840*/  SEL R18, R18, RZ, !P4 ;  /* 0x000000ff12127207 */ /* 0x000fe20006000000 */
[----:B------:R-:W-:Y:S01]  /*3850*/  IMAD.MOV.U32 R57, RZ, RZ, RZ ;  /* 0x000000ffff397224 */ /* 0x000fe200078e00ff */
[----:B------:R-:W-:Y:S01]  /*3860*/  SEL R39, R39, R66, !P6 ;  /* 0x0000004227277207 */ /* 0x000fe20007000000 */
[----:B------:R-:W-:Y:S01]  /*3870*/  FADD R60, -R35, R60 ;  /* 0x0000003c233c7221 */ /* 0x000fe20000000100 */
[----:B------:R-:W1:Y:S01]  /*3880*/  LDC.64 R66, c[0x0][0x2c8] ;  /* 0x0000b200ff427b82 */ /* 0x000e620000000a00 */
[----:B------:R-:W4:Y:S02]  /*3890*/  @!P3 LDG.E.EL R63, desc[UR4][R16.64] ;  /* 0x00000004103fb981 */ /* 0x000f24000c2e1900 */
[----:B0-----:R-:W-:Y:S01]  /*38a0*/  FFMA R54, R60, R18, R35 ;  /* 0x000000123c367223 */ /* 0x001fe20000000023 */
[----:B------:R-:W-:Y:S01]  /*38b0*/  IMAD.MOV.U32 R35, RZ, RZ, RZ ;  /* 0x000000ffff237224 */ /* 0x000fe200078e00ff */
[----:B------:R-:W4:Y:S01]  /*38c0*/  @!P3 LDG.E.EL R57, desc[UR4][R16.64] ;  /* 0x000000041039b981 */ /* 0x000f22000c2e1900 */
[----:B------:R-:W-:-:S02]  /*38d0*/  SEL R33, R33, RZ, !P4 ;  /* 0x000000ff21217207 */ /* 0x000fc40006000000 */
[----:B---3--:R-:W-:Y:S02]  /*38e0*/  SEL R58, R58, RZ, !P4 ;  /* 0x000000ff3a3a7207 */ /* 0x008fe40006000000 */
[----:B------:R2:W3:Y:S01]  /*38f0*/  @!P3 LDG.E.EL R35, desc[UR4][R16.64] ;  /* 0x000000041023b981 */ /* 0x0004e2000c2e1900 */
[----:B------:R-:W-:Y:S02]  /*3900*/  SEL R19, R19, RZ, !P4 ;  /* 0x000000ff13137207 */ /* 0x000fe40006000000 */
[----:B------:R-:W-:-:S04]  /*3910*/  FADD R58, -R33, R58 ;  /* 0x0000003a213a7221 */ /* 0x000fc80000000100 */
[----:B------:R-:W-:Y:S01]  /*3920*/  FFMA R55, R58, R19, R33 ;  /* 0x000000133a377223 */ /* 0x000fe20000000021 */
[----:B------:R-:W-:Y:S01]  /*3930*/  CS2R R18, SRZ ;  /* 0x0000000000127805 */ /* 0x000fe2000001ff00 */
[----:B-1----:R-:W-:Y:S01]  /*3940*/  IMAD.WIDE R32, R44, 0x8, R66 ;  /* 0x000000082c207825 */ /* 0x002fe200078e0242 */
[----:B--2---:R-:W-:Y:S02]  /*3950*/  SEL R17, R24, RZ, !P3 ;  /* 0x000000ff18117207 */ /* 0x004fe40005800000 */
[----:B-----5:R-:W-:-:S03]  /*3960*/  SEL R15, R15, RZ, !P3 ;  /* 0x000000ff0f0f7207 */ /* 0x020fc60005800000 */
[----:B------:R-:W-:-:S04]  /*3970*/  FADD R48, -R17, R48 ;  /* 0x0000003011307221 */ /* 0x000fc80000000100 */
[----:B------:R-:W-:Y:S01]  /*3980*/  FFMA R15, R48, R15, R17 ;  /* 0x0000000f300f7223 */ /* 0x000fe20000000011 */
[----:B------:R-:W-:-:S06]  /*3990*/  CS2R R16, SRZ ;  /* 0x0000000000107805 */ /* 0x000fcc000001ff00 */
[----:B------:R-:W2:Y:S01]  /*39a0*/  @!P5 LDG.E.EL.128 R16, desc[UR4][R32.64] ;  /* 0x000000042010d981 */ /* 0x000ea2000c2e1d00 */
[----:B------:R-:W-:Y:S02]  /*39b0*/  SEL R25, R25, RZ, !P3 ;  /* 0x000000ff19197207 */ /* 0x000fe40005800000 */
[----:B----4-:R-:W-:-:S03]  /*39c0*/  SEL R57, R57, RZ, !P3 ;  /* 0x000000ff39397207 */ /* 0x010fc60005800000 */
[----:B------:R-:W-:-:S04]  /*39d0*/  FADD R56, -R25, R56 ;  /* 0x0000003819387221 */ /* 0x000fc80000000100 */
[----:B------:R-:W-:Y:S01]  /*39e0*/  FFMA R48, R56, R57, R25 ;  /* 0x0000003938307223 */ /* 0x000fe20000000019 */
[----:B------:R-:W-:Y:S01]  /*39f0*/  IMAD.WIDE R30, R41, 0x8, R30 ;  /* 0x00000008291e7825 */ /* 0x000fe200078e021e */
[----:B--2---:R-:W-:Y:S02]  /*3a00*/  SEL R24, R17, RZ, !P5 ;  /* 0x000000ff11187207 */ /* 0x004fe40006800000 */
[----:B------:R-:W-:Y:S02]  /*3a10*/  SEL R17, R16, RZ, !P5 ;  /* 0x000000ff10117207 */ /* 0x000fe40006800000 */
[----:B------:R-:W-:Y:S02]  /*3a20*/  ISETP.GE.AND P6, PT, R24, RZ, PT ;  /* 0x000000ff1800720c */ /* 0x000fe40003fc6270 */
[----:B------:R-:W-:-:S04]  /*3a30*/  IADD3 R16, P1, R17, 0x6, RZ ;  /* 0x0000000611107810 */ /* 0x000fc80007f3e0ff */
[----:B------:R-:W-:Y:S01]  /*3a40*/  SEL R16, R16, R17, !P6 ;  /* 0x0000001110107207 */ /* 0x000fe20007000000 */
[----:B------:R-:W-:-:S05]  /*3a50*/  IMAD.X R17, RZ, RZ, R24, P1 ;  /* 0x000000ffff117224 */ /* 0x000fca00008e0618 */
[----:B------:R-:W-:Y:S02]  /*3a60*/  SEL R17, R17, R24, !P6 ;  /* 0x0000001811117207 */ /* 0x000fe40007000000 */
[----:B------:R-:W-:-:S04]  /*3a70*/  LEA R56, P6, R16, UR6, 0x2 ;  /* 0x0000000610387c11 */ /* 0x000fc8000f8c10ff */
[----:B------:R-:W-:Y:S02]  /*3a80*/  LEA.HI.X R57, R16, UR7, R17, 0x2, P6 ;  /* 0x0000000710397c11 */ /* 0x000fe4000b0f1411 */
[----:B------:R-:W-:-:S04]  /*3a90*/  LOP3.LUT R16, R7, 0xfffffe00, RZ, 0xc0, !PT ;  /* 0xfffffe0007107812 */ /* 0x000fc800078ec0ff */
[----:B------:R-:W-:Y:S02]  /*3aa0*/  ISETP.NE.AND P6, PT, R16, 0x600, PT ;  /* 0x000006001000780c */ /* 0x000fe40003fc5270 */
[----:B------:R-:W-:-:S11]  /*3ab0*/  CS2R R16, SRZ ;  /* 0x0000000000107805 */ /* 0x000fd6000001ff00 */
[----:B------:R0:W2:Y:S01]  /*3ac0*/  @!P6 LDG.E.EL.64 R16, desc[UR4][R30.64] ;  /* 0x000000041e10e981 */ /* 0x0000a2000c2e1b00 */
[----:B------:R-:W-:Y:S02]  /*3ad0*/  P2R R46, PR, RZ, 0x4 ;  /* 0x00000004ff2e7803 */ /* 0x000fe40000000000 */
[----:B------:R-:W-:Y:S01]  /*3ae0*/  SEL R27, R27, RZ, !P3 ;  /* 0x000000ff1b1b7207 */ /* 0x000fe20005800000 */
[----:B------:R-:W-:Y:S02]  /*3af0*/  IMAD.MOV.U32 R61, RZ, RZ, RZ ;  /* 0x000000ffff3d7224 */ /* 0x000fe400078e00ff */
[----:B------:R-:W-:Y:S02]  /*3b00*/  IMAD.MOV.U32 R60, RZ, RZ, RZ ;  /* 0x000000ffff3c7224 */ /* 0x000fe400078e00ff */
[----:B------:R-:W-:Y:S02]  /*3b10*/  IMAD.MOV.U32 R59, RZ, RZ, RZ ;  /* 0x000000ffff3b7224 */ /* 0x000fe400078e00ff */
[----:B------:R-:W-:Y:S01]  /*3b20*/  IMAD.MOV.U32 R58, RZ, RZ, RZ ;  /* 0x000000ffff3a7224 */ /* 0x000fe200078e00ff */
[----:B---3--:R-:W-:Y:S01]  /*3b30*/  SEL R35, R35, RZ, !P3 ;  /* 0x000000ff23237207 */ /* 0x008fe20005800000 */
[----:B------:R-:W-:-:S04]  /*3b40*/  IMAD.WIDE R50, R41, 0x4, R50 ;  /* 0x0000000429327825 */ /* 0x000fc800078e0232 */
[----:B------:R-:W-:Y:S01]  /*3b50*/  FADD R34, -R27, R34 ;  /* 0x000000221b227221 */ /* 0x000fe20000000100 */
[----:B0-----:R-:W-:Y:S01]  /*3b60*/  CS2R R30, SRZ ;  /* 0x00000000001e7805 */ /* 0x001fe2000001ff00 */
[----:B------:R-:W3:Y:S04]  /*3b70*/  @!P4 LDG.E.EL R61, desc[UR4][R50.64] ;  /* 0x00000004323dc981 */ /* 0x000ee8000c2e1900 */
[----:B------:R-:W4:Y:S04]  /*3b80*/  @!P4 LDG.E.EL R60, desc[UR4][R50.64] ;  /* 0x00000004323cc981 */ /* 0x000f28000c2e1900 */
[----:B------:R-:W5:Y:S04]  /*3b90*/  @!P4 LDG.E.EL R59, desc[UR4][R50.64] ;  /* 0x00000004323bc981 */ /* 0x000f68000c2e1900 */
[----:B------:R0:W3:Y:S02]  /*3ba0*/  @!P4 LDG.E.EL R58, desc[UR4][R50.64] ;  /* 0x00000004323ac981 */ /* 0x0000e4000c2e1900 */
[----:B0-----:R-:W-:Y:S01]  /*3bb0*/  FFMA R50, R34, R35, R27 ;  /* 0x0000002322327223 */ /* 0x001fe2000000001b */
[----:B--2---:R-:W-:-:S02]  /*3bc0*/  SEL R25, R17, RZ, !P6 ;  /* 0x000000ff11197207 */ /* 0x004fc40007000000 */
[----:B------:R-:W-:Y:S02]  /*3bd0*/  SEL R17, R16, RZ, !P6 ;  /* 0x000000ff10117207 */ /* 0x000fe40007000000 */
[----:B------:R-:W-:Y:S02]  /*3be0*/  ISETP.GE.AND P1, PT, R25, RZ, PT ;  /* 0x000000ff1900720c */ /* 0x000fe40003f26270 */
[----:B------:R-:W-:-:S04]  /*3bf0*/  IADD3 R16, P2, R17, 0x6, RZ ;  /* 0x0000000611107810 */ /* 0x000fc80007f5e0ff */
[----:B------:R-:W-:Y:S01]  /*3c00*/  SEL R16, R16, R17, !P1 ;  /* 0x0000001110107207 */ /* 0x000fe20004800000 */
[----:B------:R-:W-:-:S04]  /*3c10*/  VIADD R17, R7, 0xfffffc00 ;  /* 0xfffffc0007117836 */ /* 0x000fc80000000000 */
[----:B------:R-:W-:-:S04]  /*3c20*/  IMAD R17, R17, 0x40, R40 ;  /* 0x0000004011117824 */ /* 0x000fc800078e0228 */
[----:B------:R-:W-:Y:S01]  /*3c30*/  IMAD.WIDE R34, R17, 0x4, R28 ;  /* 0x0000000411227825 */ /* 0x000fe200078e021c */
[----:B------:R-:W-:-:S06]  /*3c40*/  CS2R R28, SRZ ;  /* 0x00000000001c7805 */ /* 0x000fcc000001ff00 */
[----:B------:R-:W2:Y:S01]  /*3c50*/  @!P6 LDG.E.EL.128 R28, desc[UR4][R32.64] ;  /* 0x00000004201ce981 */ /* 0x000ea2000c2e1d00 */
[----:B------:R-:W-:Y:S01]  /*3c60*/  IMAD.X R64, RZ, RZ, R25, P2 ;  /* 0x000000ffff407224 */ /* 0x000fe200010e0619 */
[----:B------:R-:W-:-:S04]  /*3c70*/  SEL R51, R26, RZ, !P3 ;  /* 0x000000ff1a337207 */ /* 0x000fc80005800000 */
[----:B------:R-:W-:Y:S02]  /*3c80*/  SEL R64, R64, R25, !P1 ;  /* 0x0000001940407207 */ /* 0x000fe40004800000 */
[----:B------:R-:W-:Y:S02]  /*3c90*/  CS2R R24, SRZ ;  /* 0x0000000000187805 */ /* 0x000fe4000001ff00 */
[----:B------:R-:W-:-:S06]  /*3ca0*/  CS2R R26, SRZ ;  /* 0x00000000001a7805 */ /* 0x000fcc000001ff00 */
[----:B------:R0:W3:Y:S01]  /*3cb0*/  @!P4 LDG.E.128 R24, desc[UR4][R34.64] ;  /* 0x000000042218c981 */ /* 0x0000e2000c1e1d00 */
[----:B------:R-:W-:Y:S01]  /*3cc0*/  IMAD.WIDE R66, R36, 0x8, R66 ;  /* 0x0000000824427825 */ /* 0x000fe200078e0242 */
[----:B--2---:R-:W-:Y:S02]  /*3cd0*/  SEL R29, R29, RZ, !P6 ;  /* 0x000000ff1d1d7207 */ /* 0x004fe40007000000 */
[----:B------:R-:W-:Y:S02]  /*3ce0*/  SEL R28, R28, RZ, !P6 ;  /* 0x000000ff1c1c7207 */ /* 0x000fe40007000000 */
[----:B------:R-:W-:Y:S02]  /*3cf0*/  ISETP.GE.AND P1, PT, R29, RZ, PT ;  /* 0x000000ff1d00720c */ /* 0x000fe40003f26270 */
[----:B------:R-:W-:-:S04]  /*3d00*/  IADD3 R17, P2, R28, 0x6, RZ ;  /* 0x000000061c117810 */ /* 0x000fc80007f5e0ff */
[----:B------:R-:W-:Y:S01]  /*3d10*/  SEL R17, R17, R28, !P1 ;  /* 0x0000001c11117207 */ /* 0x000fe20004800000 */
[----:B------:R-:W-:Y:S01]  /*3d20*/  IMAD.X R28, RZ, RZ, R29, P2 ;  /* 0x000000ffff1c7224 */ /* 0x000fe200010e061d */
[----:B------:R-:W-:-:S04]  /*3d30*/  SEL R30, R30, RZ, !P6 ;  /* 0x000000ff1e1e7207 */ /* 0x000fc80007000000 */
[----:B------:R-:W-:Y:S02]  /*3d40*/  SEL R28, R28, R29, !P1 ;  /* 0x0000001d1c1c7207 */ /* 0x000fe40004800000 */
[----:B0-----:R-:W-:Y:S02]  /*3d50*/  LEA R34, P1, R17, UR6, 0x2 ;  /* 0x0000000611227c11 */ /* 0x001fe4000f8210ff */
[----:B------:R-:W-:Y:S02]  /*3d60*/  SEL R29, R31, RZ, !P6 ;  /* 0x000000ff1f1d7207 */ /* 0x000fe40007000000 */
[----:B------:R-:W-:Y:S02]  /*3d70*/  LEA.HI.X R35, R17, UR7, R28, 0x2, P1 ;  /* 0x0000000711237c11 */ /* 0x000fe400088f141c */
[----:B------:R-:W-:Y:S02]  /*3d80*/  IADD3 R17, P2, R30, 0x6, RZ ;  /* 0x000000061e117810 */ /* 0x000fe40007f5e0ff */
[----:B------:R-:W-:-:S03]  /*3d90*/  ISETP.GE.AND P1, PT, R29, RZ, PT ;  /* 0x000000ff1d00720c */ /* 0x000fc60003f26270 */
[----:B------:R-:W-:Y:S01]  /*3da0*/  IMAD.X R28, RZ, RZ, R29, P2 ;  /* 0x000000ffff1c7224 */ /* 0x000fe200010e061d */
[----:B------:R-:W-:-:S04]  /*3db0*/  SEL R17, R17, R30, !P1 ;  /* 0x0000001e11117207 */ /* 0x000fc80004800000 */
[----:B------:R-:W-:Y:S02]  /*3dc0*/  SEL R28, R28, R29, !P1 ;  /* 0x0000001d1c1c7207 */ /* 0x000fe40004800000 */
[C---:B------:R-:W-:Y:S02]  /*3dd0*/  LEA R32, P1, R17.reuse, UR6, 0x2 ;  /* 0x0000000611207c11 */ /* 0x040fe4000f8210ff */
[----:B------:R-:W-:Y:S02]  /*3de0*/  CS2R R30, SRZ ;  /* 0x00000000001e7805 */ /* 0x000fe4000001ff00 */
[----:B------:R-:W-:Y:S02]  /*3df0*/  LEA.HI.X R33, R17, UR7, R28, 0x2, P1 ;  /* 0x0000000711217c11 */ /* 0x000fe400088f141c */
[----:B------:R-:W-:-:S06]  /*3e00*/  CS2R R28, SRZ ;  /* 0x00000000001c7805 */ /* 0x000fcc000001ff00 */
[----:B------:R-:W2:Y:S01]  /*3e10*/  @!P6 LDG.E.EL.128 R28, desc[UR4][R66.64] ;  /* 0x00000004421ce981 */ /* 0x000ea2000c2e1d00 */
[----:B---3--:R-:W-:Y:S02]  /*3e20*/  SEL R17, R24, RZ, !P4 ;  /* 0x000000ff18117207 */ /* 0x008fe40006000000 */
[----:B------:R-:W-:Y:S02]  /*3e30*/  SEL R61, R61, RZ, !P4 ;  /* 0x000000ff3d3d7207 */ /* 0x000fe40006000000 */
[----:B------:R-:W-:Y:S01]  /*3e40*/  SEL R24, R25, RZ, !P4 ;  /* 0x000000ff19187207 */ /* 0x000fe20006000000 */
[----:B------:R-:W-:Y:S01]  /*3e50*/  FADD R52, -R17, R52 ;  /* 0x0000003411347221 */ /* 0x000fe20000000100 */
[----:B----4-:R-:W-:-:S03]  /*3e60*/  SEL R60, R60, RZ, !P4 ;  /* 0x000000ff3c3c7207 */ /* 0x010fc60006000000 */
[----:B------:R-:W-:Y:S01]  /*3e70*/  FFMA R52, R52, R61, R17 ;  /* 0x0000003d34347223 */ /* 0x000fe20000000011 */
[----:B------:R-:W-:-:S04]  /*3e80*/  FADD R53, -R24, R53 ;  /* 0x0000003518357221 */ /* 0x000fc80000000100 */
[----:B------:R-:W-:Y:S01]  /*3e90*/  FFMA R53, R53, R60, R24 ;  /* 0x0000003c35357223 */ /* 0x000fe20000000018 */
[----:B------:R-:W-:Y:S02]  /*3ea0*/  SEL R27, R27, RZ, !P4 ;  /* 0x000000ff1b1b7207 */ /* 0x000fe40006000000 */
[----:B-----5:R-:W-:Y:S02]  /*3eb0*/  SEL R59, R59, RZ, !P4 ;  /* 0x000000ff3b3b7207 */ /* 0x020fe40006000000 */
[----:B------:R-:W-:Y:S01]  /*3ec0*/  SEL R58, R58, RZ, !P4 ;  /* 0x000000ff3a3a7207 */ /* 0x000fe20006000000 */
[----:B------:R-:W-:Y:S02]  /*3ed0*/  IMAD R64, R64, 0x18, RZ ;  /* 0x0000001840407824 */ /* 0x000fe400078e02ff */
[----:B------:R-:W-:-:S04]  /*3ee0*/  IMAD.WIDE.U32 R34, R16, 0x18, R34 ;  /* 0x0000001810227825 */ /* 0x000fc800078e0022 */
[----:B------:R-:W-:-:S04]  /*3ef0*/  IMAD.WIDE.U32 R32, R16, 0x18, R32 ;  /* 0x0000001810207825 */ /* 0x000fc800078e0020 */
[----:B------:R-:W-:Y:S02]  /*3f00*/  IMAD.IADD R35, R35, 0x1, R64 ;  /* 0x0000000123237824 */ /* 0x000fe400078e0240 */
[----:B------:R-:W-:Y:S01]  /*3f10*/  IMAD.IADD R33, R64, 0x1, R33 ;  /* 0x0000000140217824 */ /* 0x000fe200078e0221 */
[----:B------:R-:W-:Y:S01]  /*3f20*/  SEL R63, R63, RZ, !P3 ;  /* 0x000000ff3f3f7207 */ /* 0x000fe20005800000 */
[----:B------:R-:W-:Y:S01]  /*3f30*/  FADD R62, -R51, R62 ;  /* 0x0000003e333e7221 */ /* 0x000fe20000000100 */
[----:B------:R-:W-:-:S03]  /*3f40*/  IMAD.MOV.U32 R65, RZ, RZ, RZ ;  /* 0x000000ffff417224 */ /* 0x000fc600078e00ff */
[----:B------:R-:W-:Y:S01]  /*3f50*/  FFMA R51, R62, R63, R51 ;  /* 0x0000003f3e337223 */ /* 0x000fe20000000033 */
[----:B------:R-:W-:Y:S02]  /*3f60*/  CS2R R62, SRZ ;  /* 0x00000000003e7805 */ /* 0x000fe4000001ff00 */
[----:B--2---:R-:W-:Y:S02]  /*3f70*/  SEL R17, R28, RZ, !P6 ;  /* 0x000000ff1c117207 */ /* 0x004fe40007000000 */
[----:B------:R-:W-:Y:S02]  /*3f80*/  SEL R28, R29, RZ, !P6 ;  /* 0x000000ff1d1c7207 */ /* 0x000fe40007000000 */
[----:B------:R-:W-:-:S05]  /*3f90*/  IADD3 R24, P1, R17, 0x6, RZ ;  /* 0x0000000611187810 */ /* 0x000fca0007f3e0ff */
[----:B------:R-:W-:Y:S01]  /*3fa0*/  IMAD.X R25, RZ, RZ, R28, P1 ;  /* 0x000000ffff197224 */ /* 0x000fe200008e061c */
[----:B------:R-:W-:-:S04]  /*3fb0*/  ISETP.GE.AND P1, PT, R28, RZ, PT ;  /* 0x000000ff1c00720c */ /* 0x000fc80003f26270 */
[----:B------:R-:W-:Y:S02]  /*3fc0*/  SEL R25, R25, R28, !P1 ;  /* 0x0000001c19197207 */ /* 0x000fe40004800000 */
[----:B------:R-:W-:Y:S02]  /*3fd0*/  SEL R28, R30, RZ, !P6 ;  /* 0x000000ff1e1c7207 */ /* 0x000fe40007000000 */
[----:B------:R-:W-:Y:S02]  /*3fe0*/  SEL R24, R24, R17, !P1 ;  /* 0x0000001118187207 */ /* 0x000fe40004800000 */
[----:B------:R-:W-:Y:S02]  /*3ff0*/  SEL R31, R31, RZ, !P6 ;  /* 0x000000ff1f1f7207 */ /* 0x000fe40007000000 */
        /* <DEDUP_REMOVED lines=9> */
[----:B------:R-:W-:Y:S01]  /*4090*/  SEL R17, R26, RZ, !P4 ;  /* 0x000000ff1a117207 */ /* 0x000fe20006000000 */
[----:B------:R-:W-:-:S04]  /*40a0*/  FADD R26, -R27, R55 ;  /* 0x000000371b1a7221 */ /* 0x000fc80000000100 */
[----:B------:R-:W-:Y:S01]  /*40b0*/  FADD R54, -R17, R54 ;  /* 0x0000003611367221 */ /* 0x000fe20000000100 */
[----:B------:R-:W-:Y:S01]  /*40c0*/  FFMA R55, R26, R58, R27 ;  /* 0x0000003a1a377223 */ /* 0x000fe2000000001b */
[----:B------:R-:W-:-:S04]  /*40d0*/  IMAD.WIDE.U32 R26, R49, 0x18, R56 ;  /* 0x00000018311a7825 */ /* 0x000fc800078e0038 */
[----:B------:R-:W-:Y:S01]  /*40e0*/  FFMA R54, R54, R59, R17 ;  /* 0x0000003b36367223 */ /* 0x000fe20000000011 */
[----:B------:R-:W-:Y:S02]  /*40f0*/  IMAD R17, R39, 0x18, RZ ;  /* 0x0000001827117824 */ /* 0x000fe400078e02ff */
[----:B------:R-:W-:Y:S02]  /*4100*/  IMAD.MOV.U32 R39, RZ, RZ, 0x24 ;  /* 0x00000024ff277424 */ /* 0x000fe400078e00ff */
[----:B------:R-:W-:Y:S02]  /*4110*/  IMAD.IADD R27, R27, 0x1, R17 ;  /* 0x000000011b1b7824 */ /* 0x000fe400078e0211 */
[----:B------:R-:W-:Y:S02]  /*4120*/  IMAD R57, R6, R39, -0xd800 ;  /* 0xffff280006397424 */ /* 0x000fe400078e0227 */
[----:B------:R-:W-:Y:S02]  /*4130*/  IMAD R58, R37, 0x4800, RZ ;  /* 0x00004800253a7824 */ /* 0x000fe400078e02ff */
[----:B------:R-:W-:-:S04]  /*4140*/  IMAD.WIDE R26, R57, 0x4, R26 ;  /* 0x00000004391a7825 */ /* 0x000fc800078e021a */
[----:B------:R-:W-:Y:S02]  /*4150*/  IMAD.MOV.U32 R56, RZ, RZ, RZ ;  /* 0x000000ffff387224 */ /* 0x000fe400078e00ff */
[----:B------:R-:W-:-:S04]  /*4160*/  IMAD.WIDE R30, R58, 0x4, R26 ;  /* 0x000000043a1e7825 */ /* 0x000fc800078e021a */
[----:B------:R-:W-:Y:S01]  /*4170*/  IMAD R39, R7, R39, -0xd800 ;  /* 0xffff280007277424 */ /* 0x000fe200078e0227 */
[----:B------:R0:W2:Y:S03]  /*4180*/  @!P5 LDG.E.EL R56, desc[UR4][R30.64] ;  /* 0x000000041e38d981 */ /* 0x0000a6000c2e1900 */
[----:B------:R-:W-:-:S04]  /*4190*/  IMAD.WIDE R26, R39, 0x4, R34 ;  /* 0x00000004271a7825 */ /* 0x000fc800078e0222 */
[----:B------:R-:W-:Y:S02]  /*41a0*/  IMAD R35, R38, 0x4800, RZ ;  /* 0x0000480026237824 */ /* 0x000fe400078e02ff */
[----:B0-----:R-:W-:-:S04]  /*41b0*/  IMAD.WIDE R30, R39, 0x4, R32 ;  /* 0x00000004271e7825 */ /* 0x001fc800078e0220 */
[----:B------:R-:W-:-:S04]  /*41c0*/  IMAD.WIDE R60, R35, 0x4, R26 ;  /* 0x00000004233c7825 */ /* 0x000fc800078e021a */
[----:B------:R-:W-:Y:S01]  /*41d0*/  IMAD.WIDE.U32 R26, R16, 0x18, R28 ;  /* 0x00000018101a7825 */ /* 0x000fe200078e001c */
[----:B------:R0:W3:Y:S03]  /*41e0*/  @!P6 LDG.E.EL R65, desc[UR4][R60.64] ;  /* 0x000000043c41e981 */ /* 0x0000e6000c2e1900 */
[----:B------:R-:W-:-:S04]  /*41f0*/  IMAD.WIDE R28, R35, 0x4, R30 ;  /* 0x00000004231c7825 */ /* 0x000fc800078e021e */
[----:B------:R-:W-:-:S04]  /*4200*/  IMAD.WIDE.U32 R30, R16, 0x18, R24 ;  /* 0x00000018101e7825 */ /* 0x000fc800078e0018 */
[----:B------:R-:W-:Y:S01]  /*4210*/  IMAD.MOV.U32 R59, RZ, RZ, RZ ;  /* 0x000000ffff3b7224 */ /* 0x000fe200078e00ff */
[----:B------:R-:W0:Y:S01]  /*4220*/  LDC.64 R24, c[0x0][0x2d8] ;  /* 0x0000b600ff187b82 */ /* 0x000e220000000a00 */
[----:B------:R-:W-:Y:S01]  /*4230*/  IMAD.IADD R27, R64, 0x1, R27 ;  /* 0x00000001401b7824 */ /* 0x000fe200078e021b */
[----:B------:R-:W-:Y:S01]  /*4240*/  CS2R R32, SRZ ;  /* 0x0000000000207805 */ /* 0x000fe2000001ff00 */
[----:B------:R-:W4:Y:S01]  /*4250*/  @!P6 LDG.E.EL R63, desc[UR4][R28.64] ;  /* 0x000000041c3fe981 */ /* 0x000f22000c2e1900 */
[----:B------:R-:W-:-:S04]  /*4260*/  IMAD.WIDE R26, R39, 0x4, R26 ;  /* 0x00000004271a7825 */ /* 0x000fc800078e021a */
[----:B------:R-:W-:-:S05]  /*4270*/  IMAD.WIDE R26, R35, 0x4, R26 ;  /* 0x00000004231a7825 */ /* 0x000fca00078e021a */
[----:B------:R1:W5:Y:S01]  /*4280*/  @!P6 LDG.E.EL R62, desc[UR4][R26.64] ;  /* 0x000000041a3ee981 */ /* 0x000362000c2e1900 */
[----:B0-----:R-:W-:Y:S01]  /*4290*/  IMAD.WIDE R60, R36, 0x8, R24 ;  /* 0x00000008243c7825 */ /* 0x001fe200078e0218 */
[----:B-1----:R-:W-:-:S03]  /*42a0*/  CS2R R26, SRZ ;  /* 0x00000000001a7805 */ /* 0x002fc6000001ff00 */
[----:B------:R-:W-:Y:S01]  /*42b0*/  IMAD.WIDE R36, R44, 0x8, R24 ;  /* 0x000000082c247825 */ /* 0x000fe200078e0218 */
[----:B------:R-:W-:-:S06]  /*42c0*/  CS2R R24, SRZ ;  /* 0x0000000000187805 */ /* 0x000fcc000001ff00 */
[----:B------:R-:W2:Y:S01]  /*42d0*/  @!P6 LDG.E.EL.128 R24, desc[UR4][R36.64] ;  /* 0x000000042418e981 */ /* 0x000ea2000c2e1d00 */
[----:B------:R-:W-:Y:S02]  /*42e0*/  IMAD.IADD R31, R64, 0x1, R31 ;  /* 0x00000001401f7824 */ /* 0x000fe400078e021f */
[----:B------:R-:W-:-:S04]  /*42f0*/  IMAD.WIDE R38, R39, 0x4, R30 ;  /* 0x0000000427267825 */ /* 0x000fc800078e021e */
[----:B------:R-:W-:-:S05]  /*4300*/  IMAD.WIDE R38, R35, 0x4, R38 ;  /* 0x0000000423267825 */ /* 0x000fca00078e0226 */
[----:B------:R-:W3:Y:S01]  /*4310*/  @!P6 LDG.E.EL R59, desc[UR4][R38.64] ;  /* 0x00000004263be981 */ /* 0x000ee2000c2e1900 */
[----:B------:R-:W-:-:S06]  /*4320*/  CS2R R34, SRZ ;  /* 0x0000000000227805 */ /* 0x000fcc000001ff00 */
[----:B------:R0:W3:Y:S02]  /*4330*/  @!P5 LDG.E.EL.128 R32, desc[UR4][R36.64] ;  /* 0x000000042420d981 */ /* 0x0000e4000c2e1d00 */
[----:B0-----:R-:W-:-:S04]  /*4340*/  IMAD.MOV.U32 R36, RZ, RZ, 0x24 ;  /* 0x00000024ff247424 */ /* 0x001fc800078e00ff */
[----:B------:R-:W-:Y:S01]  /*4350*/  IMAD R69, R7, R36, -0xd800 ;  /* 0xffff280007457424 */ /* 0x000fe200078e0224 */
[----:B--2---:R-:W-:Y:S02]  /*4360*/  SEL R24, R24, RZ, !P6 ;  /* 0x000000ff18187207 */ /* 0x004fe40007000000 */
[----:B------:R-:W-:Y:S02]  /*4370*/  SEL R39, R25, RZ, !P6 ;  /* 0x000000ff19277207 */ /* 0x000fe40007000000 */
[----:B------:R-:W-:Y:S02]  /*4380*/  IADD3 R25, P2, R24, 0x6, RZ ;  /* 0x0000000618197810 */ /* 0x000fe40007f5e0ff */
[----:B------:R-:W-:-:S03]  /*4390*/  ISETP.GE.AND P1, PT, R39, RZ, PT ;  /* 0x000000ff2700720c */ /* 0x000fc60003f26270 */
[----:B------:R-:W-:Y:S01]  /*43a0*/  IMAD.X R38, RZ, RZ, R39, P2 ;  /* 0x000000ffff267224 */ /* 0x000fe200010e0627 */
[----:B------:R-:W-:-:S04]  /*43b0*/  SEL R25, R25, R24, !P1 ;  /* 0x0000001819197207 */ /* 0x000fc80004800000 */
[----:B------:R-:W-:Y:S02]  /*43c0*/  SEL R38, R38, R39, !P1 ;  /* 0x0000002726267207 */ /* 0x000fe40004800000 */
[----:B------:R-:W-:-:S04]  /*43d0*/  LEA R24, P1, R25, UR6, 0x2 ;  /* 0x0000000619187c11 */ /* 0x000fc8000f8210ff */
[----:B------:R-:W-:Y:S01]  /*43e0*/  LEA.HI.X R25, R25, UR7, R38, 0x2, P1 ;  /* 0x0000000719197c11 */ /* 0x000fe200088f1426 */
[----:B------:R-:W-:-:S04]  /*43f0*/  VIADD R38, R5, 0x200 ;  /* 0x0000020005267836 */ /* 0x000fc80000000000 */
[----:B------:R-:W-:-:S05]  /*4400*/  IMAD.HI R38, R38, 0x66666667, RZ ;  /* 0x6666666726267827 */ /* 0x000fca00078e02ff */
[----:B------:R-:W-:-:S04]  /*4410*/  SHF.R.U32.HI R37, RZ, 0x1f, R38 ;  /* 0x0000001fff257819 */ /* 0x000fc80000011626 */
[----:B------:R-:W-:Y:S02]  /*4420*/  LEA.HI.SX32 R37, R38, R37, 0x10 ;  /* 0x0000002526257211 */ /* 0x000fe400078f82ff */
[----:B------:R-:W-:-:S03]  /*4430*/  SEL R26, R26, RZ, !P6 ;  /* 0x000000ff1a1a7207 */ /* 0x000fc60007000000 */
[----:B------:R-:W-:Y:S01]  /*4440*/  IMAD R68, R37, 0x4800, RZ ;  /* 0x0000480025447824 */ /* 0x000fe200078e02ff */
[----:B------:R-:W-:Y:S02]  /*4450*/  SEL R37, R27, RZ, !P6 ;  /* 0x000000ff1b257207 */ /* 0x000fe40007000000 */
        /* <DEDUP_REMOVED lines=10> */
[----:B------:R-:W-:Y:S01]  /*4500*/  IMAD.WIDE.U32 R24, R16, 0x18, R24 ;  /* 0x0000001810187825 */ /* 0x000fe200078e0018 */
[----:B------:R-:W-:Y:S02]  /*4510*/  CS2R R28, SRZ ;  /* 0x00000000001c7805 */ /* 0x000fe4000001ff00 */
[----:B------:R-:W-:Y:S01]  /*4520*/  CS2R R30, SRZ ;  /* 0x00000000001e7805 */ /* 0x000fe2000001ff00 */
[----:B------:R-:W-:Y:S02]  /*4530*/  IMAD.IADD R25, R64, 0x1, R25 ;  /* 0x0000000140197824 */ /* 0x000fe400078e0219 */
[----:B------:R-:W-:-:S03]  /*4540*/  IMAD.WIDE R24, R69, 0x4, R24 ;  /* 0x0000000445187825 */ /* 0x000fc600078e0218 */
[----:B------:R0:W3:Y:S01]  /*4550*/  @!P5 LDG.E.EL.128 R28, desc[UR4][R66.64] ;  /* 0x00000004421cd981 */ /* 0x0000e2000c2e1d00 */
[----:B------:R-:W-:-:S04]  /*4560*/  IMAD.WIDE.U32 R26, R16, 0x18, R26 ;  /* 0x00000018101a7825 */ /* 0x000fc800078e001a */
[----:B------:R-:W-:Y:S01]  /*4570*/  IMAD.WIDE R24, R68, 0x4, R24 ;  /* 0x0000000444187825 */ /* 0x000fe200078e0218 */
[----:B0-----:R-:W-:-:S06]  /*4580*/  CS2R R66, SRZ ;  /* 0x0000000000427805 */ /* 0x001fcc000001ff00 */
[----:B------:R0:W3:Y:S02]  /*4590*/  @!P6 LDG.E.EL R67, desc[UR4][R24.64] ;  /* 0x000000041843e981 */ /* 0x0000e4000c2e1900 */
[----:B0-----:R-:W-:Y:S02]  /*45a0*/  IMAD.IADD R25, R64, 0x1, R27 ;  /* 0x0000000140197824 */ /* 0x001fe400078e021b */
[----:B------:R-:W-:-:S04]  /*45b0*/  IMAD.MOV.U32 R24, RZ, RZ, R26 ;  /* 0x000000ffff187224 */ /* 0x000fc800078e001a */
[----:B------:R-:W-:-:S04]  /*45c0*/  IMAD.WIDE R70, R69, 0x4, R24 ;  /* 0x0000000445467825 */ /* 0x000fc800078e0218 */
[----:B------:R-:W-:Y:S01]  /*45d0*/  IMAD.WIDE R70, R68, 0x4, R70 ;  /* 0x0000000444467825 */ /* 0x000fe200078e0246 */
[----:B------:R-:W-:Y:S02]  /*45e0*/  CS2R R24, SRZ ;  /* 0x0000000000187805 */ /* 0x000fe4000001ff00 */
[----:B------:R-:W-:Y:S02]  /*45f0*/  CS2R R26, SRZ ;  /* 0x00000000001a7805 */ /* 0x000fe4000001ff00 */
[----:B------:R0:W3:Y:S04]  /*4600*/  @!P6 LDG.E.EL R66, desc[UR4][R70.64] ;  /* 0x000000044642e981 */ /* 0x0000e8000c2e1900 */
[----:B------:R1:W3:Y:S01]  /*4610*/  @!P5 LDG.E.EL.128 R24, desc[UR4][R60.64] ;  /* 0x000000043c18d981 */ /* 0x0002e2000c2e1d00 */
[----:B--2---:R-:W-:-:S02]  /*4620*/  SEL R36, R36, RZ, !P6 ;  /* 0x000000ff24247207 */ /* 0x004fc40007000000 */
[----:B------:R-:W-:Y:S02]  /*4630*/  SEL R73, R37, RZ, !P6 ;  /* 0x000000ff25497207 */ /* 0x000fe40007000000 */
[----:B------:R-:W-:Y:S02]  /*4640*/  IADD3 R37, P2, R36, 0x6, RZ ;  /* 0x0000000624257810 */ /* 0x000fe40007f5e0ff */
[----:B------:R-:W-:-:S03]  /*4650*/  ISETP.GE.AND P1, PT, R73, RZ, PT ;  /* 0x000000ff4900720c */ /* 0x000fc60003f26270 */
[----:B0-----:R-:W-:Y:S01]  /*4660*/  IMAD.X R70, RZ, RZ, R73, P2 ;  /* 0x000000ffff467224 */ /* 0x001fe200010e0649 */
[----:B------:R-:W-:Y:S02]  /*4670*/  SEL R37, R37, R36, !P1 ;  /* 0x0000002425257207 */ /* 0x000fe40004800000 */
[----:B------:R-:W-:Y:S02]  /*4680*/  SEL R38, R38, RZ, !P6 ;  /* 0x000000ff26267207 */ /* 0x000fe40007000000 */
[----:B------:R-:W-:Y:S02]  /*4690*/  SEL R70, R70, R73, !P1 ;  /* 0x0000004946467207 */ /* 0x000fe40004800000 */
[----:B------:R-:W-:Y:S02]  /*46a0*/  LEA R36, P1, R37, UR6, 0x2 ;  /* 0x0000000625247c11 */ /* 0x000fe4000f8210ff */
[----:B-1----:R-:W-:Y:S02]  /*46b0*/  SEL R61, R39, RZ, !P6 ;  /* 0x000000ff273d7207 */ /* 0x002fe40007000000 */
[----:B------:R-:W-:-:S02]  /*46c0*/  IADD3 R39, P2, R38, 0x6, RZ ;  /* 0x0000000626277810 */ /* 0x000fc40007f5e0ff */
[----:B------:R-:W-:Y:S02]  /*46d0*/  LEA.HI.X R37, R37, UR7, R70, 0x2, P1 ;  /* 0x0000000725257c11 */ /* 0x000fe400088f1446 */
[----:B------:R-:W-:Y:S01]  /*46e0*/  ISETP.GE.AND P1, PT, R61, RZ, PT ;  /* 0x000000ff3d00720c */ /* 0x000fe20003f26270 */
[----:B------:R-:W-:-:S03]  /*46f0*/  IMAD.X R60, RZ, RZ, R61, P2 ;  /* 0x000000ffff3c7224 */ /* 0x000fc600010e063d */
[----:B------:R-:W-:Y:S02]  /*4700*/  SEL R39, R39, R38, !P1 ;  /* 0x0000002627277207 */ /* 0x000fe40004800000 */
[----:B------:R-:W-:Y:S02]  /*4710*/  SEL R60, R60, R61, !P1 ;  /* 0x0000003d3c3c7207 */ /* 0x000fe40004800000 */
[----:B------:R-:W-:-:S04]  /*4720*/  LEA R38, P1, R39, UR6, 0x2 ;  /* 0x0000000627267c11 */ /* 0x000fc8000f8210ff */
[----:B------:R-:W-:Y:S02]  /*4730*/  LEA.HI.X R39, R39, UR7, R60, 0x2, P1 ;  /* 0x0000000727277c11 */ /* 0x000fe400088f143c */
[----:B------:R-:W0:Y:S01]  /*4740*/  LDC.64 R60, c[0x0][0x2e0] ;  /* 0x0000b800ff3c7b82 */ /* 0x000e220000000a00 */
[----:B------:R-:W-:-:S04]  /*4750*/  IMAD.WIDE.U32 R36, R16, 0x18, R36 ;  /* 0x0000001810247825 */ /* 0x000fc800078e0024 */
[----:B------:R-:W-:Y:S02]  /*4760*/  IMAD.IADD R37, R64, 0x1, R37 ;  /* 0x0000000140257824 */ /* 0x000fe400078e0225 */
[----:B------:R-:W-:-:S04]  /*4770*/  IMAD.WIDE.U32 R38, R16, 0x18, R38 ;  /* 0x0000001810267825 */ /* 0x000fc800078e0026 */
[----:B------:R-:W-:-:S04]  /*4780*/  IMAD.WIDE R36, R69, 0x4, R36 ;  /* 0x0000000445247825 */ /* 0x000fc800078e0224 */
[----:B------:R-:W-:Y:S02]  /*4790*/  IMAD.IADD R39, R64, 0x1, R39 ;  /* 0x0000000140277824 */ /* 0x000fe400078e0227 */
[----:B------:R-:W-:Y:S02]  /*47a0*/  IMAD.MOV.U32 R70, RZ, RZ, RZ ;  /* 0x000000ffff467224 */ /* 0x000fe400078e00ff */
[----:B------:R-:W-:-:S04]  /*47b0*/  IMAD.WIDE R38, R69, 0x4, R38 ;  /* 0x0000000445267825 */ /* 0x000fc800078e0226 */
[----:B------:R-:W-:-:S04]  /*47c0*/  IMAD.WIDE R36, R68, 0x4, R36 ;  /* 0x0000000444247825 */ /* 0x000fc800078e0224 */
[----:B------:R-:W-:Y:S01]  /*47d0*/  IMAD.WIDE R68, R68, 0x4, R38 ;  /* 0x0000000444447825 */ /* 0x000fe200078e0226 */
[----:B------:R1:W2:Y:S03]  /*47e0*/  @!P6 LDG.E.EL R70, desc[UR4][R36.64] ;  /* 0x000000042446e981 */ /* 0x0002a6000c2e1900 */
[----:B------:R-:W-:Y:S02]  /*47f0*/  IMAD.MOV.U32 R38, RZ, RZ, RZ ;  /* 0x000000ffff267224 */ /* 0x000fe400078e00ff */
[----:B------:R-:W-:Y:S02]  /*4800*/  IMAD.MOV.U32 R39, RZ, RZ, RZ ;  /* 0x000000ffff277224 */ /* 0x000fe400078e00ff */
[----:B------:R-:W-:Y:S02]  /*4810*/  IMAD.MOV.U32 R64, RZ, RZ, RZ ;  /* 0x000000ffff407224 */ /* 0x000fe400078e00ff */
[----:B0-----:R-:W-:Y:S01]  /*4820*/  IMAD.WIDE R60, R44, 0x4, R60 ;  /* 0x000000042c3c7825 */ /* 0x001fe200078e023c */
[----:B-1----:R-:W-:-:S03]  /*4830*/  CS2R R36, SRZ ;  /* 0x0000000000247805 */ /* 0x002fc6000001ff00 */
[----:B------:R-:W2:Y:S04]  /*4840*/  @!P6 LDG.E.EL R64, desc[UR4][R68.64] ;  /* 0x000000044440e981 */ /* 0x000ea8000c2e1900 */
[----:B------:R-:W4:Y:S01]  /*4850*/  @!P6 LDG.E.EL.128 R36, desc[UR4][R60.64] ;  /* 0x000000043c24e981 */ /* 0x000f22000c2e1d00 */
[----:B---3--:R-:W-:Y:S02]  /*4860*/  SEL R65, R65, RZ, !P6 ;  /* 0x000000ff41417207 */ /* 0x008fe40007000000 */
[----:B------:R-:W-:Y:S02]  /*4870*/  SEL R16, R67, RZ, !P6 ;  /* 0x000000ff43107207 */ /* 0x000fe40007000000 */
[----:B------:R-:W-:-:S03]  /*4880*/  SEL R59, R59, RZ, !P6 ;  /* 0x000000ff3b3b7207 */ /* 0x000fc60007000000 */
[----:B------:R-:W-:Y:S01]  /*4890*/  FADD R44, -R65, R16 ;  /* 0x00000010412c7221 */ /* 0x000fe20000000100 */
[----:B------:R-:W-:Y:S02]  /*48a0*/  CS2R R72, SRZ ;  /* 0x0000000000487805 */ /* 0x000fe4000001ff00 */
[----:B--2---:R-:W-:Y:S02]  /*48b0*/  SEL R64, R64, RZ, !P6 ;  /* 0x000000ff40407207 */ /* 0x004fe40007000000 */
[----:B----4-:R-:W-:-:S03]  /*48c0*/  SEL R16, R36, RZ, !P6 ;  /* 0x000000ff24107207 */ /* 0x010fc60007000000 */
[----:B------:R-:W-:Y:S01]  /*48d0*/  FADD R64, -R59, R64 ;  /* 0x000000403b407221 */ /* 0x000fe20000000100 */
[----:B------:R-:W-:Y:S01]  /*48e0*/  SEL R39, R39, RZ, !P6 ;  /* 0x000000ff27277207 */ /* 0x000fe20007000000 */
[----:B------:R-:W-:Y:S01]  /*48f0*/  FFMA R16, R44, R16, R65 ;  /* 0x000000102c107223 */ /* 0x000fe20000000041 */
[----:B------:R-:W-:Y:S02]  /*4900*/  SEL R44, R63, RZ, !P6 ;  /* 0x000000ff3f2c7207 */ /* 0x000fe40007000000 */
[----:B------:R-:W-:Y:S01]  /*4910*/  SEL R63, R66, RZ, !P6 ;  /* 0x000000ff423f7207 */ /* 0x000fe20007000000 */
[----:B------:R-:W-:Y:S01]  /*4920*/  FFMA R71, R64, R39, R59 ;  /* 0x0000002740477223 */ /* 0x000fe2000000003b */
[----:B------:R-:W-:Y:S01]  /*4930*/  SEL R37, R37, RZ, !P6 ;  /* 0x000000ff25257207 */ /* 0x000fe20007000000 */
[----:B------:R-:W0:Y:S02]  /*4940*/  LDC.64 R64, c[0x0][0x2b8] ;  /* 0x0000ae00ff407b82 */ /* 0x000e240000000a00 */
[----:B------:R-:W-:Y:S01]  /*4950*/  FADD R63, -R44, R63 ;  /* 0x0000003f2c3f7221 */ /* 0x000fe20000000100 */
[----:B------:R-:W-:-:S03]  /*4960*/  SEL R70, R70, RZ, !P6 ;  /* 0x000000ff46467207 */ /* 0x000fc60007000000 */
[----:B------:R-:W-:Y:S01]  /*4970*/  FFMA R44, R63, R37, R44 ;  /* 0x000000253f2c7223 */ /* 0x000fe2000000002c */
[----:B-----5:R-:W-:Y:S02]  /*4980*/  SEL R37, R62, RZ, !P6 ;  /* 0x000000ff3e257207 */ /* 0x020fe40007000000 */
[----:B------:R-:W1:Y:S01]  /*4990*/  LDC.64 R62, c[0x0][0x2e8] ;  /* 0x0000ba00ff3e7b82 */ /* 0x000e620000000a00 */
[----:B------:R-:W-:Y:S02]  /*49a0*/  SEL R38, R38, RZ, !P6 ;  /* 0x000000ff26267207 */ /* 0x000fe40007000000 */
[----:B------:R-:W-:-:S04]  /*49b0*/  FADD R70, -R37, R70 ;  /* 0x0000004625467221 */ /* 0x000fc80000000100 */
[----:B------:R-:W-:Y:S01]  /*49c0*/  FFMA R70, R70, R38, R37 ;  /* 0x0000002646467223 */ /* 0x000fe20000000025 */
[----:B------:R-:W-:-:S04]  /*49d0*/  VIADD R37, R7, 0xfffffa00 ;  /* 0xfffffa0007257836 */ /* 0x000fc80000000000 */
[----:B------:R-:W-:Y:S02]  /*49e0*/  IMAD R37, R37, 0x40, R40 ;  /* 0x0000004025257824 */ /* 0x000fe400078e0228 */
[----:B------:R-:W-:Y:S02]  /*49f0*/  IMAD.MOV.U32 R38, RZ, RZ, RZ ;  /* 0x000000ffff267224 */ /* 0x000fe400078e00ff */
[----:B0-----:R-:W-:Y:S01]  /*4a00*/  IMAD.WIDE R66, R37, 0x4, R64 ;  /* 0x0000000425427825 */ /* 0x001fe200078e0240 */
[----:B------:R-:W-:-:S03]  /*4a10*/  CS2R R36, SRZ ;  /* 0x0000000000247805 */ /* 0x000fc6000001ff00 */
[----:B------:R-:W-:Y:S02]  /*4a20*/  IMAD.MOV.U32 R39, RZ, RZ, RZ ;  /* 0x000000ffff277224 */ /* 0x000fe400078e00ff */
[----:B-1----:R-:W-:-:S04]  /*4a30*/  IMAD.WIDE R68, R41, 0x4, R62 ;  /* 0x0000000429447825 */ /* 0x002fc800078e023e */
[----:B------:R-:W2:Y:S04]  /*4a40*/  @!P6 LDG.E.128 R36, desc[UR4][R66.64] ;  /* 0x000000044224e981 */ /* 0x000ea8000c1e1d00 */
[----:B------:R-:W3:Y:S01]  /*4a50*/  @!P6 LDG.E.EL R73, desc[UR4][R68.64] ;  /* 0x000000044449e981 */ /* 0x000ee2000c2e1900 */
[----:B------:R-:W-:-:S03]  /*4a60*/  IMAD.MOV.U32 R59, RZ, RZ, RZ ;  /* 0x000000ffff3b7224 */ /* 0x000fc600078e00ff */
[----:B------:R-:W4:Y:S04]  /*4a70*/  @!P6 LDG.E.EL R72, desc[UR4][R68.64] ;  /* 0x000000044448e981 */ /* 0x000f28000c2e1900 */
[----:B------:R-:W5:Y:S01]  /*4a80*/  @!P6 LDG.E.EL R59, desc[UR4][R68.64] ;  /* 0x00000004443be981 */ /* 0x000f62000c2e1900 */
[----:B------:R-:W-:-:S06]  /*4a90*/  IMAD.MOV.U32 R41, RZ, RZ, RZ ;  /* 0x000000ffff297224 */ /* 0x000fcc00078e00ff */
[----:B------:R-:W4:Y:S01]  /*4aa0*/  @!P6 LDG.E.EL R41, desc[UR4][R68.64] ;  /* 0x000000044429e981 */ /* 0x000f22000c2e1900 */
[----:B------:R-:W-:Y:S02]  /*4ab0*/  ISETP.GT.AND P1, PT, R7, 0x7ff, PT ;  /* 0x000007ff0700780c */ /* 0x000fe40003f24270 */
[----:B--2---:R-:W-:Y:S02]  /*4ac0*/  SEL R37, R37, RZ, !P6 ;  /* 0x000000ff25257207 */ /* 0x004fe40007000000 */
[----:B---3--:R-:W-:-:S03]  /*4ad0*/  SEL R73, R73, RZ, !P6 ;  /* 0x000000ff49497207 */ /* 0x008fc60007000000 */
[----:B------:R-:W-:-:S04]  /*4ae0*/  FADD R44, -R37, R44 ;  /* 0x0000002c252c7221 */ /* 0x000fc80000000100 */
[----:B------:R-:W-:Y:S01]  /*4af0*/  FFMA R44, R44, R73, R37 ;  /* 0x000000492c2c7223 */ /* 0x000fe20000000025 */
[----:B------:R-:W-:Y:S02]  /*4b00*/  SEL R37, R38, RZ, !P6 ;  /* 0x000000ff26257207 */ /* 0x000fe40007000000 */
[----:B-----5:R-:W-:Y:S02]  /*4b10*/  SEL R74, R59, RZ, !P6 ;  /* 0x000000ff3b4a7207 */ /* 0x020fe40007000000 */
[----:B----4-:R-:W-:Y:S01]  /*4b20*/  SEL R72, R72, RZ, !P6 ;  /* 0x000000ff48487207 */ /* 0x010fe20007000000 */
[----:B------:R-:W-:Y:S01]  /*4b30*/  FADD R70, -R37, R70 ;  /* 0x0000004625467221 */ /* 0x000fe20000000100 */
[----:B------:R-:W-:-:S03]  /*4b40*/  SEL R59, R36, RZ, !P6 ;  /* 0x000000ff243b7207 */ /* 0x000fc60007000000 */
[----:B------:R-:W-:Y:S01]  /*4b50*/  FFMA R67, R70, R72, R37 ;  /* 0x0000004846437223 */ /* 0x000fe20000000025 */
[----:B------:R-:W-:Y:S02]  /*4b60*/  IMAD.SHL.U32 R37, R7, 0x40, RZ ;  /* 0x0000004007257824 */ /* 0x000fe400078e00ff */
[----:B------:R-:W-:Y:S01]  /*4b70*/  FADD R16, -R59, R16 ;  /* 0x000000103b107221 */ /* 0x000fe20000000100 */
[----:B------:R-:W-:-:S03]  /*4b80*/  SEL R66, R39, RZ, !P6 ;  /* 0x000000ff27427207 */ /* 0x000fc60007000000 */
[----:B------:R-:W-:Y:S01]  /*4b90*/  FFMA R59, R16, R74, R59 ;  /* 0x0000004a103b7223 */ /* 0x000fe2000000003b */
[----:B------:R-:W-:Y:S02]  /*4ba0*/  SHF.R.S32.HI R16, RZ, 0x1f, R40 ;  /* 0x0000001fff107819 */ /* 0x000fe40000011428 */
[----:B------:R-:W-:Y:S01]  /*4bb0*/  IADD3 R36, P2, R40, R37, RZ ;  /* 0x0000002528247210 */ /* 0x000fe20007f5e0ff */
[----:B------:R-:W-:Y:S01]  /*4bc0*/  FADD R71, -R66, R71 ;  /* 0x0000004742477221 */ /* 0x000fe20000000100 */
[----:B------:R-:W-:Y:S02]  /*4bd0*/  SEL R41, R41, RZ, !P6 ;  /* 0x000000ff29297207 */ /* 0x000fe40007000000 */
[----:B------:R-:W-:Y:S02]  /*4be0*/  LEA.HI.X.SX32 R37, R37, R16, 0x1, P2 ;  /* 0x0000001025257211 */ /* 0x000fe400010f0eff */
[----:B------:R-:W-:Y:S01]  /*4bf0*/  LEA R40, P2, R36, UR8, 0x2 ;  /* 0x0000000824287c11 */ /* 0x000fe2000f8410ff */
[----:B------:R-:W-:Y:S01]  /*4c00*/  FFMA R66, R71, R41, R66 ;  /* 0x0000002947427223 */ /* 0x000fe20000000042 */
[----:B------:R-:W-:-:S02]  /*4c10*/  IMAD.MOV.U32 R38, RZ, RZ, RZ ;  /* 0x000000ffff267224 */ /* 0x000fc400078e00ff */
[----:B------:R-:W-:Y:S02]  /*4c20*/  LEA.HI.X R41, R36, UR9, R37, 0x2, P2 ;  /* 0x0000000924297c11 */ /* 0x000fe400090f1425 */
[----:B------:R-:W-:Y:S01]  /*4c30*/  CS2R R36, SRZ ;  /* 0x0000000000247805 */ /* 0x000fe2000001ff00 */
[----:B------:R-:W-:-:S06]  /*4c40*/  IMAD.MOV.U32 R39, RZ, RZ, RZ ;  /* 0x000000ffff277224 */ /* 0x000fcc00078e00ff */
[----:B------:R-:W2:Y:S01]  /*4c50*/  @P1 LDG.E.128 R36, desc[UR4][R40.64+-0x80000] ;  /* 0xf800000428241981 */ /* 0x000ea2000c1e1d00 */
[----:B------:R-:W-:Y:S02]  /*4c60*/  SEL R27, R27, RZ, !P5 ;  /* 0x000000ff1b1b7207 */ /* 0x000fe40006800000 */
[----:B--2---:R-:W-:Y:S02]  /*4c70*/  @P6 SEL R44, R37, RZ, P1 ;  /* 0x000000ff252c6207 */ /* 0x004fe40000800000 */
[----:B------:R-:W-:Y:S02]  /*4c80*/  SEL R37, R18, RZ, !P5 ;  /* 0x000000ff12257207 */ /* 0x000fe40006800000 */
[----:B------:R-:W-:Y:S02]  /*4c90*/  @P6 SEL R59, R36, RZ, P1 ;  /* 0x000000ff243b6207 */ /* 0x000fe40000800000 */
[----:B------:R-:W-:Y:S02]  /*4ca0*/  @P6 SEL R67, R38, RZ, P1 ;  /* 0x000000ff26436207 */ /* 0x000fe40000800000 */
[----:B------:R-:W-:-:S02]  /*4cb0*/  @P6 SEL R66, R39, RZ, P1 ;  /* 0x000000ff27426207 */ /* 0x000fc40000800000 */
[----:B------:R-:W-:Y:S02]  /*4cc0*/  SEL R18, R19, RZ, !P5 ;  /* 0x000000ff13127207 */ /* 0x000fe40006800000 */
[----:B------:R-:W-:Y:S02]  /*4cd0*/  IADD3 R16, P1, R37, 0x6, RZ ;  /* 0x0000000625107810 */ /* 0x000fe40007f3e0ff */
[----:B------:R-:W-:-:S03]  /*4ce0*/  ISETP.GE.AND P6, PT, R18, RZ, PT ;  /* 0x000000ff1200720c */ /* 0x000fc60003fc6270 */
[----:B------:R-:W-:Y:S01]  /*4cf0*/  IMAD.X R19, RZ, RZ, R18, P1 ;  /* 0x000000ffff137224 */ /* 0x000fe200008e0612 */
[----:B------:R-:W-:Y:S02]  /*4d00*/  SEL R16, R16, R37, !P6 ;  /* 0x0000002510107207 */ /* 0x000fe40007000000 */
[----:B------:R-:W-:Y:S02]  /*4d10*/  SEL R37, R28, RZ, !P5 ;  /* 0x000000ff1c257207 */ /* 0x000fe40006800000 */
[----:B------:R-:W-:Y:S02]  /*4d20*/  SEL R19, R19, R18, !P6 ;  /* 0x0000001213137207 */ /* 0x000fe40007000000 */
[C---:B------:R-:W-:Y:S02]  /*4d30*/  LEA R18, P6, R16.reuse, UR6, 0x2 ;  /* 0x0000000610127c11 */ /* 0x040fe4000f8c10ff */
[----:B------:R-:W-:Y:S02]  /*4d40*/  SEL R28, R29, RZ, !P5 ;  /* 0x000000ff1d1c7207 */ /* 0x000fe40006800000 */
[----:B------:R-:W-:-:S02]  /*4d50*/  LEA.HI.X R19, R16, UR7, R19, 0x2, P6 ;  /* 0x0000000710137c11 */ /* 0x000fc4000b0f1413 */
        /* <DEDUP_REMOVED lines=30> */
[----:B------:R-:W-:-:S04]  /*4f40*/  SEL R16, R16, R37, !P6 ;  /* 0x0000002510107207 */ /* 0x000fc80007000000 */
[----:B------:R-:W-:Y:S02]  /*4f50*/  SEL R35, R35, R34, !P6 ;  /* 0x0000002223237207 */ /* 0x000fe40007000000 */
[----:B------:R-:W-:Y:S02]  /*4f60*/  LEA R34, P6, R16, UR6, 0x2 ;  /* 0x0000000610227c11 */ /* 0x000fe4000f8c10ff */
[----:B------:R-:W-:Y:S02]  /*4f70*/  SEL R37, R24, RZ, !P5 ;  /* 0x000000ff18257207 */ /* 0x000fe40006800000 */
[----:B------:R-:W-:Y:S02]  /*4f80*/  LEA.HI.X R35, R16, UR7, R35, 0x2, P6 ;  /* 0x0000000710237c11 */ /* 0x000fe4000b0f1423 */
[----:B------:R-:W-:Y:S02]  /*4f90*/  SEL R16, R25, RZ, !P5 ;  /* 0x000000ff19107207 */ /* 0x000fe40006800000 */
[----:B------:R-:W-:-:S02]  /*4fa0*/  IADD3 R24, P1, R37, 0x6, RZ ;  /* 0x0000000625187810 */ /* 0x000fc40007f3e0ff */
[----:B------:R-:W-:-:S03]  /*4fb0*/  ISETP.GE.AND P6, PT, R16, RZ, PT ;  /* 0x000000ff1000720c */ /* 0x000fc60003fc6270 */
[----:B------:R-:W-:Y:S01]  /*4fc0*/  IMAD.X R25, RZ, RZ, R16, P1 ;  /* 0x000000ffff197224 */ /* 0x000fe200008e0610 */
[----:B------:R-:W-:Y:S02]  /*4fd0*/  SEL R24, R24, R37, !P6 ;  /* 0x0000002518187207 */ /* 0x000fe40007000000 */
[----:B------:R-:W-:Y:S02]  /*4fe0*/  SEL R37, R26, RZ, !P5 ;  /* 0x000000ff1a257207 */ /* 0x000fe40006800000 */
[----:B------:R-:W-:Y:S02]  /*4ff0*/  SEL R25, R25, R16, !P6 ;  /* 0x0000001019197207 */ /* 0x000fe40007000000 */
[----:B------:R-:W-:Y:S02]  /*5000*/  IADD3 R16, P1, R37, 0x6, RZ ;  /* 0x0000000625107810 */ /* 0x000fe40007f3e0ff */
[----:B------:R-:W-:-:S03]  /*5010*/  ISETP.GE.AND P6, PT, R27, RZ, PT ;  /* 0x000000ff1b00720c */ /* 0x000fc60003fc6270 */
[----:B------:R-:W-:Y:S01]  /*5020*/  IMAD.X R26, RZ, RZ, R27, P1 ;  /* 0x000000ffff1a7224 */ /* 0x000fe200008e061b */
[----:B------:R-:W-:Y:S01]  /*5030*/  ISETP.NE.AND P1, PT, R13, RZ, PT ;  /* 0x000000ff0d00720c */ /* 0x000fe20003f25270 */
[----:B------:R-:W-:Y:S01]  /*5040*/  IMAD.WIDE.U32 R18, R49, 0x18, R18 ;  /* 0x0000001831127825 */ /* 0x000fe200078e0012 */
[----:B------:R-:W-:Y:S02]  /*5050*/  SEL R16, R16, R37, !P6 ;  /* 0x0000002510107207 */ /* 0x000fe40007000000 */
[----:B------:R-:W-:Y:S01]  /*5060*/  SEL R13, R26, R27, !P6 ;  /* 0x0000001b1a0d7207 */ /* 0x000fe20007000000 */
[----:B------:R-:W-:Y:S01]  /*5070*/  IMAD.IADD R19, R17, 0x1, R19 ;  /* 0x0000000111137824 */ /* 0x000fe200078e0213 */
[----:B------:R-:W-:Y:S01]  /*5080*/  LEA R26, P6, R24, UR6, 0x2 ;  /* 0x00000006181a7c11 */ /* 0x000fe2000f8c10ff */
[----:B------:R-:W-:-:S03]  /*5090*/  IMAD.WIDE.U32 R28, R49, 0x18, R28 ;  /* 0x00000018311c7825 */ /* 0x000fc600078e001c */
[----:B------:R-:W-:Y:S01]  /*50a0*/  LEA.HI.X R27, R24, UR7, R25, 0x2, P6 ;  /* 0x00000007181b7c11 */ /* 0x000fe2000b0f1419 */
[----:B------:R-:W-:Y:S01]  /*50b0*/  IMAD.WIDE R18, R57, 0x4, R18 ;  /* 0x0000000439127825 */ /* 0x000fe200078e0212 */
[----:B------:R-:W-:-:S03]  /*50c0*/  LEA R24, P6, R16, UR6, 0x2 ;  /* 0x0000000610187c11 */ /* 0x000fc6000f8c10ff */
[----:B------:R-:W-:Y:S01]  /*50d0*/  IMAD.IADD R29, R17, 0x1, R29 ;  /* 0x00000001111d7824 */ /* 0x000fe200078e021d */
[----:B------:R-:W-:Y:S01]  /*50e0*/  LEA.HI.X R25, R16, UR7, R13, 0x2, P6 ;  /* 0x0000000710197c11 */ /* 0x000fe2000b0f140d */
[----:B------:R-:W-:Y:S02]  /*50f0*/  IMAD.MOV.U32 R13, RZ, RZ, RZ ;  /* 0x000000ffff0d7224 */ /* 0x000fe400078e00ff */
[----:B------:R-:W-:-:S04]  /*5100*/  IMAD.WIDE R18, R58, 0x4, R18 ;  /* 0x000000043a127825 */ /* 0x000fc800078e0212 */
[----:B------:R-:W-:Y:S01]  /*5110*/  IMAD.WIDE R28, R57, 0x4, R28 ;  /* 0x00000004391c7825 */ /* 0x000fe200078e021c */
[----:B------:R0:W2:Y:S03]  /*5120*/  @!P5 LDG.E.EL R13, desc[UR4][R18.64] ;  /* 0x00000004120dd981 */ /* 0x0000a6000c2e1900 */
[----:B------:R-:W-:Y:S01]  /*5130*/  IMAD.HI R16, R5, 0x66666667, RZ ;  /* 0x6666666705107827 */ /* 0x000fe200078e02ff */
[----:B------:R-:W-:-:S03]  /*5140*/  CS2R R36, SRZ ;  /* 0x0000000000247805 */ /* 0x000fc6000001ff00 */
[----:B------:R-:W-:Y:S01]  /*5150*/  IMAD.WIDE.U32 R30, R49, 0x18, R30 ;  /* 0x00000018311e7825 */ /* 0x000fe200078e001e */
[----:B0-----:R-:W-:-:S03]  /*5160*/  SHF.R.U32.HI R19, RZ, 0x1f, R16 ;  /* 0x0000001fff137819 */ /* 0x001fc60000011610 */
[----:B------:R-:W-:Y:S01]  /*5170*/  IMAD.WIDE R28, R58, 0x4, R28 ;  /* 0x000000043a1c7825 */ /* 0x000fe200078e021c */
[----:B------:R-:W-:-:S03]  /*5180*/  LEA.HI.SX32 R39, R16, R19, 0x10 ;  /* 0x0000001310277211 */ /* 0x000fc600078f82ff */
[----:B------:R-:W-:Y:S01]  /*5190*/  IMAD.IADD R31, R17, 0x1, R31 ;  /* 0x00000001111f7824 */ /* 0x000fe200078e021f */
[----:B------:R0:W3:Y:S01]  /*51a0*/  @!P5 LDG.E.EL R36, desc[UR4][R28.64] ;  /* 0x000000041c24d981 */ /* 0x0000e2000c2e1900 */
[----:B------:R-:W-:-:S04]  /*51b0*/  IMAD.WIDE.U32 R18, R49, 0x18, R32 ;  /* 0x0000001831127825 */ /* 0x000fc800078e0020 */
[----:B------:R-:W-:Y:S02]  /*51c0*/  IMAD.MOV.U32 R33, RZ, RZ, 0x24 ;  /* 0x00000024ff217424 */ /* 0x000fe400078e00ff */
[----:B------:R-:W-:-:S04]  /*51d0*/  IMAD.WIDE R30, R57, 0x4, R30 ;  /* 0x00000004391e7825 */ /* 0x000fc800078e021e */
[----:B0-----:R-:W-:-:S04]  /*51e0*/  IMAD.WIDE.U32 R28, R49, 0x18, R34 ;  /* 0x00000018311c7825 */ /* 0x001fc800078e0022 */
[----:B------:R-:W-:Y:S02]  /*51f0*/  IMAD R33, R6, R33, -0xd800 ;  /* 0xffff280006217424 */ /* 0x000fe400078e0221 */
[----:B------:R-:W-:Y:S02]  /*5200*/  IMAD.IADD R29, R17, 0x1, R29 ;  /* 0x00000001111d7824 */ /* 0x000fe400078e021d */
[----:B------:R-:W-:-:S04]  /*5210*/  IMAD.WIDE R30, R58, 0x4, R30 ;  /* 0x000000043a1e7825 */ /* 0x000fc800078e021e */
[----:B------:R-:W-:Y:S01]  /*5220*/  IMAD.WIDE.U32 R26, R49, 0x18, R26 ;  /* 0x00000018311a7825 */ /* 0x000fe200078e001a */
[----:B------:R0:W4:Y:S03]  /*5230*/  @!P5 LDG.E.EL R37, desc[UR4][R30.64] ;  /* 0x000000041e25d981 */ /* 0x000126000c2e1900 */
[----:B------:R-:W-:Y:S02]  /*5240*/  IMAD.IADD R19, R17, 0x1, R19 ;  /* 0x0000000111137824 */ /* 0x000fe400078e0213 */
[----:B------:R-:W-:-:S04]  /*5250*/  IMAD.WIDE R28, R33, 0x4, R28 ;  /* 0x00000004211c7825 */ /* 0x000fc800078e021c */
[----:B------:R-:W-:Y:S02]  /*5260*/  IMAD R39, R39, 0x4800, RZ ;  /* 0x0000480027277824 */ /* 0x000fe400078e02ff */
[----:B------:R-:W-:Y:S01]  /*5270*/  IMAD.IADD R27, R17, 0x1, R27 ;  /* 0x00000001111b7824 */ /* 0x000fe200078e021b */
[----:B0-----:R-:W-:Y:S01]  /*5280*/  CS2R R30, SRZ ;  /* 0x00000000001e7805 */ /* 0x001fe2000001ff00 */
[----:B------:R-:W-:-:S04]  /*5290*/  IMAD.WIDE R18, R33, 0x4, R18 ;  /* 0x0000000421127825 */ /* 0x000fc800078e0212 */
[----:B------:R-:W-:-:S04]  /*52a0*/  IMAD.WIDE R28, R39, 0x4, R28 ;  /* 0x00000004271c7825 */ /* 0x000fc800078e021c */
[----:B------:R-:W-:Y:S01]  /*52b0*/  IMAD.WIDE R26, R33, 0x4, R26 ;  /* 0x00000004211a7825 */ /* 0x000fe200078e021a */
[----:B------:R0:W5:Y:S03]  /*52c0*/  @!P5 LDG.E.EL R31, desc[UR4][R28.64] ;  /* 0x000000041c1fd981 */ /* 0x000166000c2e1900 */
[----:B------:R-:W-:-:S04]  /*52d0*/  IMAD.WIDE R18, R39, 0x4, R18 ;  /* 0x0000000427127825 */ /* 0x000fc800078e0212 */
[----:B------:R-:W-:Y:S01]  /*52e0*/  IMAD.WIDE.U32 R24, R49, 0x18, R24 ;  /* 0x0000001831187825 */ /* 0x000fe200078e0018 */
[----:B------:R1:W4:Y:S03]  /*52f0*/  @!P5 LDG.E.EL R30, desc[UR4][R18.64] ;  /* 0x00000004121ed981 */ /* 0x000326000c2e1900 */
[----:B0-----:R-:W-:Y:S02]  /*5300*/  IMAD.MOV.U32 R28, RZ, RZ, RZ ;  /* 0x000000ffff1c7224 */ /* 0x001fe400078e00ff */
[----:B------:R-:W-:-:S04]  /*5310*/  IMAD.WIDE R26, R39, 0x4, R26 ;  /* 0x00000004271a7825 */ /* 0x000fc800078e021a */
[----:B------:R-:W-:Y:S01]  /*5320*/  IMAD.IADD R25, R17, 0x1, R25 ;  /* 0x0000000111197824 */ /* 0x000fe200078e0219 */
[----:B------:R-:W-:Y:S02]  /*5330*/  CS2R R16, SRZ ;  /* 0x0000000000107805 */ /* 0x000fe4000001ff00 */
[----:B-1----:R-:W-:Y:S01]  /*5340*/  CS2R R18, SRZ ;  /* 0x0000000000127805 */ /* 0x002fe2000001ff00 */
[----:B------:R-:W4:Y:S05]  /*5350*/  @!P5 LDG.E.EL R28, desc[UR4][R26.64] ;  /* 0x000000041a1cd981 */ /* 0x000f2a000c2e1900 */
[----:B------:R-:W4:Y:S01]  /*5360*/  @!P5 LDG.E.EL.128 R16, desc[UR4][R60.64] ;  /* 0x000000043c10d981 */ /* 0x000f22000c2e1d00 */
[----:B------:R-:W-:Y:S01]  /*5370*/  IMAD.WIDE R24, R33, 0x4, R24 ;  /* 0x0000000421187825 */ /* 0x000fe200078e0218 */
[----:B------:R-:W-:-:S03]  /*5380*/  CS2R R32, SRZ ;  /* 0x0000000000207805 */ /* 0x000fc6000001ff00 */
[----:B------:R-:W-:Y:S01]  /*5390*/  IMAD.WIDE R24, R39, 0x4, R24 ;  /* 0x0000000427187825 */ /* 0x000fe200078e0218 */
[----:B------:R-:W-:Y:S02]  /*53a0*/  SEL R56, R56, RZ, !P5 ;  /* 0x000000ff38387207 */ /* 0x000fe40006800000 */
[----:B------:R-:W-:Y:S02]  /*53b0*/  ISETP.NE.AND P2, PT, R46, RZ, PT ;  /* 0x000000ff2e00720c */ /* 0x000fe40003f45270 */
[----:B------:R5:W4:Y:S01]  /*53c0*/  @!P5 LDG.E.EL R32, desc[UR4][R24.64] ;  /* 0x000000041820d981 */ /* 0x000b22000c2e1900 */
[----:B------:R-:W-:-:S04]  /*53d0*/  IMAD.WIDE R62, R8, 0x4, R62 ;  /* 0x00000004083e7825 */ /* 0x000fc800078e023e */
[----:B------:R-:W-:Y:S01]  /*53e0*/  IMAD.MOV.U32 R38, RZ, RZ, RZ ;  /* 0x000000ffff267224 */ /* 0x000fe200078e00ff */
[----:B------:R-:W4:Y:S05]  /*53f0*/  @!P5 LDG.E.EL R33, desc[UR4][R62.64] ;  /* 0x000000043e21d981 */ /* 0x000f2a000c2e1900 */
[----:B------:R-:W-:Y:S02]  /*5400*/  @P2 FSEL R43, R52, R59, !P4 ;  /* 0x0000003b342b2208 */ /* 0x000fe40006000000 */
[----:B------:R-:W-:Y:S02]  /*5410*/  @P2 FSEL R42, R53, R44, !P4 ;  /* 0x0000002c352a2208 */ /* 0x000fe40006000000 */
[----:B------:R-:W-:-:S02]  /*5420*/  @P2 FSEL R47, R54, R67, !P4 ;  /* 0x00000043362f2208 */ /* 0x000fc40006000000 */
[----:B------:R-:W-:Y:S01]  /*5430*/  @P2 FSEL R45, R55, R66, !P4 ;  /* 0x00000042372d2208 */ /* 0x000fe20006000000 */
[----:B------:R-:W-:Y:S01]  /*5440*/  IMAD.MOV.U32 R8, RZ, RZ, RZ ;  /* 0x000000ffff087224 */ /* 0x000fe200078e00ff */
[----:B------:R-:W-:Y:S01]  /*5450*/  ISETP.GT.AND P2, PT, R6, 0x7ff, PT ;  /* 0x000007ff0600780c */ /* 0x000fe20003f44270 */
[----:B------:R-:W4:Y:S04]  /*5460*/  @!P5 LDG.E.EL R38, desc[UR4][R62.64] ;  /* 0x000000043e26d981 */ /* 0x000f28000c2e1900 */
[----:B------:R-:W4:Y:S01]  /*5470*/  @!P5 LDG.E.EL R8, desc[UR4][R62.64] ;  /* 0x000000043e08d981 */ /* 0x000f22000c2e1900 */
[----:B--2---:R-:W-:Y:S02]  /*5480*/  SEL R13, R13, RZ, !P5 ;  /* 0x000000ff0d0d7207 */ /* 0x004fe40006800000 */
[----:B---3--:R-:W-:-:S02]  /*5490*/  SEL R36, R36, RZ, !P5 ;  /* 0x000000ff24247207 */ /* 0x008fc40006800000 */
[----:B-----5:R-:W-:Y:S02]  /*54a0*/  SEL R24, R31, RZ, !P5 ;  /* 0x000000ff1f187207 */ /* 0x020fe40006800000 */
[----:B----4-:R-:W-:-:S05]  /*54b0*/  SEL R29, R30, RZ, !P5 ;  /* 0x000000ff1e1d7207 */ /* 0x010fca0006800000 */
[----:B------:R-:W-:Y:S01]  /*54c0*/  FADD R29, -R56, R29 ;  /* 0x0000001d381d7221 */ /* 0x000fe20000000100 */
[----:B------:R-:W-:Y:S02]  /*54d0*/  SEL R25, R28, RZ, !P5 ;  /* 0x000000ff1c197207 */ /* 0x000fe40006800000 */
[----:B------:R-:W-:Y:S02]  /*54e0*/  SEL R16, R16, RZ, !P5 ;  /* 0x000000ff10107207 */ /* 0x000fe40006800000 */
[----:B------:R-:W-:Y:S01]  /*54f0*/  SEL R26, R17, RZ, !P5 ;  /* 0x000000ff111a7207 */ /* 0x000fe20006800000 */
[----:B------:R-:W-:Y:S01]  /*5500*/  FADD R17, -R36, R25 ;  /* 0x0000001924117221 */ /* 0x000fe20000000100 */
[----:B------:R-:W-:Y:S01]  /*5510*/  VIADD R25, R6, 0xfffffa00 ;  /* 0xfffffa0006197836 */ /* 0x000fe20000000000 */
[----:B------:R-:W-:Y:S01]  /*5520*/  SEL R18, R18, RZ, !P5 ;  /* 0x000000ff12127207 */ /* 0x000fe20006800000 */
[----:B------:R-:W-:Y:S01]  /*5530*/  FFMA R16, R29, R16, R56 ;  /* 0x000000101d107223 */ /* 0x000fe20000000038 */
[----:B------:R-:W-:Y:S01]  /*5540*/  FADD R24, -R13, R24 ;  /* 0x000000180d187221 */ /* 0x000fe20000000100 */
[----:B------:R-:W-:-:S02]  /*5550*/  IMAD R25, R25, 0x40, R14 ;  /* 0x0000004019197824 */ /* 0x000fc400078e020e */
[----:B------:R-:W-:Y:S02]  /*5560*/  IMAD.SHL.U32 R29, R6, 0x40, RZ ;  /* 0x00000040061d7824 */ /* 0x000fe400078e00ff */
[----:B------:R-:W-:Y:S01]  /*5570*/  FFMA R17, R17, R18, R36 ;  /* 0x0000001211117223 */ /* 0x000fe20000000024 */
[----:B------:R-:W-:Y:S01]  /*5580*/  FFMA R13, R24, R26, R13 ;  /* 0x0000001a180d7223 */ /* 0x000fe2000000000d */
[----:B------:R-:W-:Y:S01]  /*5590*/  IMAD.WIDE R64, R25, 0x4, R64 ;  /* 0x0000000419407825 */ /* 0x000fe200078e0240 */
[----:B------:R-:W-:Y:S02]  /*55a0*/  SHF.R.S32.HI R18, RZ, 0x1f, R14 ;  /* 0x0000001fff127819 */ /* 0x000fe4000001140e */
[----:B------:R-:W-:Y:S02]  /*55b0*/  CS2R R24, SRZ ;  /* 0x0000000000187805 */ /* 0x000fe4000001ff00 */
[----:B------:R-:W-:Y:S02]  /*55c0*/  CS2R R26, SRZ ;  /* 0x00000000001a7805 */ /* 0x000fe4000001ff00 */
[----:B------:R-:W-:Y:S01]  /*55d0*/  IADD3 R14, P4, R14, R29, RZ ;  /* 0x0000001d0e0e7210 */ /* 0x000fe20007f9e0ff */
[----:B------:R-:W-:-:S03]  /*55e0*/  IMAD.MOV.U32 R36, RZ, RZ, RZ ;  /* 0x000000ffff247224 */ /* 0x000fc600078e00ff */
[----:B------:R-:W-:Y:S01]  /*55f0*/  LEA.HI.X.SX32 R29, R29, R18, 0x1, P4 ;  /* 0x000000121d1d7211 */ /* 0x000fe200020f0eff */
[----:B------:R-:W2:Y:S01]  /*5600*/  @!P5 LDG.E.128 R24, desc[UR4][R64.64] ;  /* 0x000000044018d981 */ /* 0x000ea2000c1e1d00 */
[C---:B------:R-:W-:Y:S02]  /*5610*/  LEA R34, P4, R14.reuse, UR8, 0x2 ;  /* 0x000000080e227c11 */ /* 0x040fe4000f8810ff */
[----:B------:R-:W-:Y:S01]  /*5620*/  CS2R R30, SRZ ;  /* 0x00000000001e7805 */ /* 0x000fe2000001ff00 */
[----:B------:R-:W3:Y:S01]  /*5630*/  @!P5 LDG.E.EL R36, desc[UR4][R62.64] ;  /* 0x000000043e24d981 */ /* 0x000ee2000c2e1900 */
[----:B------:R-:W-:Y:S02]  /*5640*/  LEA.HI.X R35, R14, UR9, R29, 0x2, P4 ;  /* 0x000000090e237c11 */ /* 0x000fe4000a0f141d */
[----:B------:R-:W-:-:S06]  /*5650*/  CS2R R28, SRZ ;  /* 0x00000000001c7805 */ /* 0x000fcc000001ff00 */
[----:B------:R-:W4:Y:S01]  /*5660*/  @P2 LDG.E.128 R28, desc[UR4][R34.64+-0x80000] ;  /* 0xf8000004221c2981 */ /* 0x000f22000c1e1d00 */
[----:B------:R-:W-:Y:S02]  /*5670*/  SEL R37, R37, RZ, !P5 ;  /* 0x000000ff25257207 */ /* 0x000fe40006800000 */
[----:B------:R-:W-:Y:S02]  /*5680*/  SEL R32, R32, RZ, !P5 ;  /* 0x000000ff20207207 */ /* 0x000fe40006800000 */
[----:B------:R-:W-:-:S03]  /*5690*/  SEL R19, R19, RZ, !P5 ;  /* 0x000000ff13137207 */ /* 0x000fc60006800000 */
[----:B------:R-:W-:-:S04]  /*56a0*/  FADD R6, -R37, R32 ;  /* 0x0000002025067221 */ /* 0x000fc80000000100 */
[----:B------:R-:W-:Y:S02]  /*56b0*/  FFMA R6, R6, R19, R37 ;  /* 0x0000001306067223 */ /* 0x000fe40000000025 */
[----:B------:R-:W0:Y:S01]  /*56c0*/  LDC.64 R18, c[0x0][0x2f8] ;  /* 0x0000be00ff127b82 */ /* 0x000e220000000a00 */
[----:B------:R-:W-:Y:S02]  /*56d0*/  SEL R33, R33, RZ, !P5 ;  /* 0x000000ff21217207 */ /* 0x000fe40006800000 */
[----:B------:R-:W-:Y:S02]  /*56e0*/  SEL R38, R38, RZ, !P5 ;  /* 0x000000ff26267207 */ /* 0x000fe40006800000 */
[----:B------:R-:W-:Y:S02]  /*56f0*/  SEL R8, R8, RZ, !P5 ;  /* 0x000000ff08087207 */ /* 0x000fe40006800000 */
[----:B------:R-:W-:-:S04]  /*5700*/  ISETP.GE.AND P6, PT, R7, 0x200, PT ;  /* 0x000002000700780c */ /* 0x000fc80003fc6270 */
[----:B------:R-:W-:Y:S02]  /*5710*/  FSEL R4, R4, R43, !P6 ;  /* 0x0000002b04047208 */ /* 0x000fe40007000000 */
[----:B------:R-:W-:Y:S01]  /*5720*/  FSEL R7, R0, R45, !P6 ;  /* 0x0000002d00077208 */ /* 0x000fe20007000000 */
[----:B0-----:R-:W-:Y:S01]  /*5730*/  IMAD.WIDE R18, R5, 0x4, R18 ;  /* 0x0000000405127825 */ /* 0x001fe200078e0212 */
[----:B------:R-:W-:Y:S02]  /*5740*/  FSEL R5, R3, R42, !P6 ;  /* 0x0000002a03057208 */ /* 0x000fe40007000000 */
[----:B--2---:R-:W-:Y:S02]  /*5750*/  SEL R37, R24, RZ, !P5 ;  /* 0x000000ff18257207 */ /* 0x004fe40006800000 */
[----:B------:R-:W-:Y:S02]  /*5760*/  SEL R14, R25, RZ, !P5 ;  /* 0x000000ff190e7207 */ /* 0x000fe40006800000 */
[----:B------:R-:W-:-:S02]  /*5770*/  SEL R26, R26, RZ, !P5 ;  /* 0x000000ff1a1a7207 */ /* 0x000fc40006800000 */
[----:B------:R-:W-:Y:S01]  /*5780*/  SEL R27, R27, RZ, !P5 ;  /* 0x000000ff1b1b7207 */ /* 0x000fe20006800000 */
[----:B------:R-:W-:Y:S01]  /*5790*/  FADD R16, -R37, R16 ;  /* 0x0000001025107221 */ /* 0x000fe20000000100 */
[----:B---3--:R-:W-:Y:S01]  /*57a0*/  SEL R36, R36, RZ, !P5 ;  /* 0x000000ff24247207 */ /* 0x008fe20006800000 */
[----:B------:R-:W-:Y:S01]  /*57b0*/  FADD R13, -R14, R13 ;  /* 0x0000000d0e0d7221 */ /* 0x000fe20000000100 */
[----:B------:R-:W-:Y:S01]  /*57c0*/  FADD R17, -R26, R17 ;  /* 0x000000111a117221 */ /* 0x000fe20000000100 */
[----:B------:R-:W-:Y:S01]  /*57d0*/  FADD R6, -R27, R6 ;  /* 0x000000061b067221 */ /* 0x000fe20000000100 */
[----:B------:R-:W-:Y:S01]  /*57e0*/  FFMA R16, R16, R33, R37 ;  /* 0x0000002110107223 */ /* 0x000fe20000000025 */
[----:B------:R-:W-:Y:S01]  /*57f0*/  FFMA R13, R13, R36, R14 ;  /* 0x000000240d0d7223 */ /* 0x000fe2000000000e */
[----:B------:R-:W-:Y:S01]  /*5800*/  FFMA R17, R17, R38, R26 ;  /* 0x0000002611117223 */ /* 0x000fe2000000001a */
[----:B------:R-:W-:Y:S01]  /*5810*/  FFMA R6, R6, R8, R27 ;  /* 0x0000000806067223 */ /* 0x000fe2000000001b */
[----:B----4-:R-:W-:-:S02]  /*5820*/  SEL R25, R28, RZ, P2 ;  /* 0x000000ff1c197207 */ /* 0x010fc40001000000 */
[----:B------:R-:W-:Y:S02]  /*5830*/  SEL R8, R29, RZ, P2 ;  /* 0x000000ff1d087207 */ /* 0x000fe40001000000 */
[----:B------:R-:W-:Y:S02]  /*5840*/  SEL R30, R30, RZ, P2 ;  /* 0x000000ff1e1e7207 */ /* 0x000fe40001000000 */
[----:B------:R-:W-:Y:S02]  /*5850*/  SEL R31, R31, RZ, P2 ;  /* 0x000000ff1f1f7207 */ /* 0x000fe40001000000 */
[----:B------:R-:W-:Y:S02]  /*5860*/  @P3 FSEL R15, R16, R25, !P5 ;  /* 0x00000019100f3208 */ /* 0x000fe40006800000 */
[----:B------:R-:W-:Y:S02]  /*5870*/  @P3 FSEL R48, R13, R8, !P5 ;  /* 0x000000080d303208 */ /* 0x000fe40006800000 */
[----:B------:R-:W-:-:S02]  /*5880*/  @P3 FSEL R51, R17, R30, !P5 ;  /* 0x0000001e11333208 */ /* 0x000fc40006800000 */
[----:B------:R-:W-:Y:S02]  /*5890*/  @P3 FSEL R50, R6, R31, !P5 ;  /* 0x0000001f06323208 */ /* 0x000fe40006800000 */
[----:B------:R-:W-:Y:S02]  /*58a0*/  FSEL R6, R2, R47, !P6 ;  /* 0x0000002f02067208 */ /* 0x000fe40007000000 */
[----:B------:R-:W-:Y:S02]  /*58b0*/  @P0 FSEL R20, R12, R15, !P1 ;  /* 0x0000000f0c140208 */ /* 0x000fe40004800000 */
[----:B------:R-:W-:Y:S02]  /*58c0*/  @P0 FSEL R21, R11, R48, !P1 ;  /* 0x000000300b150208 */ /* 0x000fe40004800000 */
[----:B------:R-:W-:Y:S02]  /*58d0*/  @P0 FSEL R22, R10, R51, !P1 ;  /* 0x000000330a160208 */ /* 0x000fe40004800000 */
[----:B------:R-:W-:Y:S01]  /*58e0*/  @P0 FSEL R23, R9, R50, !P1 ;  /* 0x0000003209170208 */ /* 0x000fe20004800000 */
[----:B------:R-:W-:Y:S04]  /*58f0*/  STG.E.128 desc[UR4][R18.64+0x800], R4 ;  /* 0x0008000412007986 */ /* 0x000fe8000c101d04 */
[----:B------:R-:W-:Y:S01]  /*5900*/  STG.E.128 desc[UR4][R18.64], R20 ;  /* 0x0000001412007986 */ /* 0x000fe2000c101d04 */
[----:B------:R-:W-:Y:S05]  /*5910*/  EXIT ;  /* 0x000000000000794d */ /* 0x000fea0003800000 */
.L_x_0:
[----:B------:R-:W-:-:S00]  /*5920*/  BRA `(.L_x_0) ;  /* 0xfffffffc00fc7947 */ /* 0x000fc0000383ffff */
[----:B------:R-:W-:-:S00]  /*5930*/  NOP ;  /* 0x0000000000007918 */ /* 0x000fc00000000000 */
        /* <DEDUP_REMOVED lines=12> */
.L_x_1:


//--------------------- .nv.constant0.triton_poi_fused_cat_42 --------------------------
	.section	.nv.constant0.triton_poi_fused_cat_42,"a",@progbits
	.sectionflags	@""
	.align	4
.nv.constant0.triton_poi_fused_cat_42:
	.zero		772
